//
// Generated by NVIDIA NVVM Compiler
//
// Compiler Build ID: CL-36424714
// Cuda compilation tools, release 13.0, V13.0.88
// Based on NVVM 20.0.0
//

.version 9.0
.target sm_100
.address_size 64

	// .globl	_Z18compute_udf_kernelPfPiS0_iif
.global .align 1 .b8 _ZN34_INTERNAL_bdc84393_4_k_cu_8690ebfa4cuda3std3__45__cpo5beginE[1];
.global .align 1 .b8 _ZN34_INTERNAL_bdc84393_4_k_cu_8690ebfa4cuda3std3__45__cpo3endE[1];
.global .align 1 .b8 _ZN34_INTERNAL_bdc84393_4_k_cu_8690ebfa4cuda3std3__45__cpo6cbeginE[1];
.global .align 1 .b8 _ZN34_INTERNAL_bdc84393_4_k_cu_8690ebfa4cuda3std3__45__cpo4cendE[1];
.global .align 1 .b8 _ZN34_INTERNAL_bdc84393_4_k_cu_8690ebfa4cuda3std3__45__cpo6rbeginE[1];
.global .align 1 .b8 _ZN34_INTERNAL_bdc84393_4_k_cu_8690ebfa4cuda3std3__45__cpo4rendE[1];
.global .align 1 .b8 _ZN34_INTERNAL_bdc84393_4_k_cu_8690ebfa4cuda3std3__45__cpo7crbeginE[1];
.global .align 1 .b8 _ZN34_INTERNAL_bdc84393_4_k_cu_8690ebfa4cuda3std3__45__cpo5crendE[1];
.global .align 1 .b8 _ZN34_INTERNAL_bdc84393_4_k_cu_8690ebfa4cuda3std3__436_GLOBAL__N__bdc84393_4_k_cu_8690ebfa6ignoreE[1];
.global .align 1 .b8 _ZN34_INTERNAL_bdc84393_4_k_cu_8690ebfa4cuda3std3__419piecewise_constructE[1];
.global .align 1 .b8 _ZN34_INTERNAL_bdc84393_4_k_cu_8690ebfa4cuda3std3__48in_placeE[1];
.global .align 1 .b8 _ZN34_INTERNAL_bdc84393_4_k_cu_8690ebfa4cuda3std3__420unreachable_sentinelE[1];
.global .align 1 .b8 _ZN34_INTERNAL_bdc84393_4_k_cu_8690ebfa4cuda3std3__47nulloptE[1];
.global .align 1 .b8 _ZN34_INTERNAL_bdc84393_4_k_cu_8690ebfa4cuda3std3__48unexpectE[1];
.global .align 1 .b8 _ZN34_INTERNAL_bdc84393_4_k_cu_8690ebfa4cuda3std6ranges3__45__cpo4swapE[1];
.global .align 1 .b8 _ZN34_INTERNAL_bdc84393_4_k_cu_8690ebfa4cuda3std6ranges3__45__cpo9iter_moveE[1];
.global .align 1 .b8 _ZN34_INTERNAL_bdc84393_4_k_cu_8690ebfa4cuda3std6ranges3__45__cpo5beginE[1];
.global .align 1 .b8 _ZN34_INTERNAL_bdc84393_4_k_cu_8690ebfa4cuda3std6ranges3__45__cpo3endE[1];
.global .align 1 .b8 _ZN34_INTERNAL_bdc84393_4_k_cu_8690ebfa4cuda3std6ranges3__45__cpo6cbeginE[1];
.global .align 1 .b8 _ZN34_INTERNAL_bdc84393_4_k_cu_8690ebfa4cuda3std6ranges3__45__cpo4cendE[1];
.global .align 1 .b8 _ZN34_INTERNAL_bdc84393_4_k_cu_8690ebfa4cuda3std6ranges3__45__cpo7advanceE[1];
.global .align 1 .b8 _ZN34_INTERNAL_bdc84393_4_k_cu_8690ebfa4cuda3std6ranges3__45__cpo9iter_swapE[1];
.global .align 1 .b8 _ZN34_INTERNAL_bdc84393_4_k_cu_8690ebfa4cuda3std6ranges3__45__cpo4nextE[1];
.global .align 1 .b8 _ZN34_INTERNAL_bdc84393_4_k_cu_8690ebfa4cuda3std6ranges3__45__cpo4prevE[1];
.global .align 1 .b8 _ZN34_INTERNAL_bdc84393_4_k_cu_8690ebfa4cuda3std6ranges3__45__cpo4dataE[1];
.global .align 1 .b8 _ZN34_INTERNAL_bdc84393_4_k_cu_8690ebfa4cuda3std6ranges3__45__cpo5cdataE[1];
.global .align 1 .b8 _ZN34_INTERNAL_bdc84393_4_k_cu_8690ebfa4cuda3std6ranges3__45__cpo4sizeE[1];
.global .align 1 .b8 _ZN34_INTERNAL_bdc84393_4_k_cu_8690ebfa4cuda3std6ranges3__45__cpo5ssizeE[1];
.global .align 1 .b8 _ZN34_INTERNAL_bdc84393_4_k_cu_8690ebfa4cuda3std6ranges3__45__cpo8distanceE[1];
.global .align 1 .b8 _ZN34_INTERNAL_bdc84393_4_k_cu_8690ebfa6thrust24THRUST_300001_SM_1000_NS8cuda_cub3parE[1];
.global .align 1 .b8 _ZN34_INTERNAL_bdc84393_4_k_cu_8690ebfa6thrust24THRUST_300001_SM_1000_NS8cuda_cub10par_nosyncE[1];
.global .align 1 .b8 _ZN34_INTERNAL_bdc84393_4_k_cu_8690ebfa6thrust24THRUST_300001_SM_1000_NS6system6detail10sequential3seqE[1];
.global .align 1 .b8 _ZN34_INTERNAL_bdc84393_4_k_cu_8690ebfa6thrust24THRUST_300001_SM_1000_NS12placeholders2_1E[1];
.global .align 1 .b8 _ZN34_INTERNAL_bdc84393_4_k_cu_8690ebfa6thrust24THRUST_300001_SM_1000_NS12placeholders2_2E[1];
.global .align 1 .b8 _ZN34_INTERNAL_bdc84393_4_k_cu_8690ebfa6thrust24THRUST_300001_SM_1000_NS12placeholders2_3E[1];
.global .align 1 .b8 _ZN34_INTERNAL_bdc84393_4_k_cu_8690ebfa6thrust24THRUST_300001_SM_1000_NS12placeholders2_4E[1];
.global .align 1 .b8 _ZN34_INTERNAL_bdc84393_4_k_cu_8690ebfa6thrust24THRUST_300001_SM_1000_NS12placeholders2_5E[1];
.global .align 1 .b8 _ZN34_INTERNAL_bdc84393_4_k_cu_8690ebfa6thrust24THRUST_300001_SM_1000_NS12placeholders2_6E[1];
.global .align 1 .b8 _ZN34_INTERNAL_bdc84393_4_k_cu_8690ebfa6thrust24THRUST_300001_SM_1000_NS12placeholders2_7E[1];
.global .align 1 .b8 _ZN34_INTERNAL_bdc84393_4_k_cu_8690ebfa6thrust24THRUST_300001_SM_1000_NS12placeholders2_8E[1];
.global .align 1 .b8 _ZN34_INTERNAL_bdc84393_4_k_cu_8690ebfa6thrust24THRUST_300001_SM_1000_NS12placeholders2_9E[1];
.global .align 1 .b8 _ZN34_INTERNAL_bdc84393_4_k_cu_8690ebfa6thrust24THRUST_300001_SM_1000_NS12placeholders3_10E[1];
.global .align 1 .b8 _ZN34_INTERNAL_bdc84393_4_k_cu_8690ebfa6thrust24THRUST_300001_SM_1000_NS3seqE[1];

.visible .entry _Z18compute_udf_kernelPfPiS0_iif(
	.param .u64 .ptr .align 1 _Z18compute_udf_kernelPfPiS0_iif_param_0,
	.param .u64 .ptr .align 1 _Z18compute_udf_kernelPfPiS0_iif_param_1,
	.param .u64 .ptr .align 1 _Z18compute_udf_kernelPfPiS0_iif_param_2,
	.param .u32 _Z18compute_udf_kernelPfPiS0_iif_param_3,
	.param .u32 _Z18compute_udf_kernelPfPiS0_iif_param_4,
	.param .f32 _Z18compute_udf_kernelPfPiS0_iif_param_5
)
{
	.reg .pred 	%p<59>;
	.reg .b32 	%r<61>;
	.reg .b32 	%f<519>;
	.reg .b64 	%rd<17>;
	.reg .b64 	%fd<20>;

	ld.param.u64 	%rd2, [_Z18compute_udf_kernelPfPiS0_iif_param_0];
	ld.param.u64 	%rd3, [_Z18compute_udf_kernelPfPiS0_iif_param_1];
	ld.param.u64 	%rd4, [_Z18compute_udf_kernelPfPiS0_iif_param_2];
	ld.param.u32 	%r23, [_Z18compute_udf_kernelPfPiS0_iif_param_3];
	ld.param.u32 	%r22, [_Z18compute_udf_kernelPfPiS0_iif_param_4];
	ld.param.f32 	%f178, [_Z18compute_udf_kernelPfPiS0_iif_param_5];
	mov.u32 	%r24, %ctaid.x;
	mov.u32 	%r25, %ntid.x;
	mov.u32 	%r26, %tid.x;
	mad.lo.s32 	%r1, %r24, %r25, %r26;
	setp.ge.s32 	%p4, %r1, %r23;
	@%p4 bra 	$L__BB0_79;
	cvta.to.global.u64 	%rd5, %rd3;
	cvta.to.global.u64 	%rd6, %rd2;
	mul.lo.s32 	%r27, %r1, 3;
	mul.wide.s32 	%rd7, %r27, 4;
	add.s64 	%rd8, %rd5, %rd7;
	ld.global.u32 	%r28, [%rd8];
	ld.global.u32 	%r29, [%rd8+4];
	ld.global.u32 	%r30, [%rd8+8];
	mul.lo.s32 	%r31, %r28, 3;
	mul.wide.s32 	%rd9, %r31, 4;
	add.s64 	%rd10, %rd6, %rd9;
	ld.global.f32 	%f1, [%rd10];
	ld.global.f32 	%f2, [%rd10+4];
	ld.global.f32 	%f3, [%rd10+8];
	mul.lo.s32 	%r32, %r29, 3;
	mul.wide.s32 	%rd11, %r32, 4;
	add.s64 	%rd12, %rd6, %rd11;
	ld.global.f32 	%f4, [%rd12];
	ld.global.f32 	%f5, [%rd12+4];
	ld.global.f32 	%f6, [%rd12+8];
	mul.lo.s32 	%r33, %r30, 3;
	mul.wide.s32 	%rd13, %r33, 4;
	add.s64 	%rd14, %rd6, %rd13;
	ld.global.f32 	%f7, [%rd14];
	ld.global.f32 	%f8, [%rd14+4];
	ld.global.f32 	%f9, [%rd14+8];
	min.f32 	%f179, %f1, %f4;
	min.f32 	%f180, %f179, %f7;
	min.f32 	%f181, %f2, %f5;
	min.f32 	%f182, %f181, %f8;
	min.f32 	%f183, %f3, %f6;
	min.f32 	%f184, %f183, %f9;
	max.f32 	%f185, %f1, %f4;
	max.f32 	%f186, %f185, %f7;
	max.f32 	%f187, %f2, %f5;
	max.f32 	%f188, %f187, %f8;
	max.f32 	%f189, %f3, %f6;
	max.f32 	%f190, %f189, %f9;
	cvt.f64.f32 	%fd1, %f180;
	add.f64 	%fd2, %fd1, 0d3FE0000000000000;
	add.s32 	%r2, %r22, -1;
	cvt.rn.f64.s32 	%fd3, %r2;
	mul.f64 	%fd4, %fd2, %fd3;
	cvt.rn.f32.f64 	%f191, %fd4;
	cvt.rmi.f32.f32 	%f192, %f191;
	cvt.rzi.s32.f32 	%r34, %f192;
	max.s32 	%r35, %r34, 0;
	cvt.f64.f32 	%fd5, %f182;
	add.f64 	%fd6, %fd5, 0d3FE0000000000000;
	mul.f64 	%fd7, %fd6, %fd3;
	cvt.rn.f32.f64 	%f193, %fd7;
	cvt.rmi.f32.f32 	%f194, %f193;
	cvt.rzi.s32.f32 	%r36, %f194;
	max.s32 	%r37, %r36, 0;
	cvt.f64.f32 	%fd8, %f184;
	add.f64 	%fd9, %fd8, 0d3FE0000000000000;
	mul.f64 	%fd10, %fd9, %fd3;
	cvt.rn.f32.f64 	%f195, %fd10;
	cvt.rmi.f32.f32 	%f196, %f195;
	cvt.rzi.s32.f32 	%r38, %f196;
	max.s32 	%r39, %r38, 0;
	cvt.f64.f32 	%fd11, %f186;
	add.f64 	%fd12, %fd11, 0d3FE0000000000000;
	mul.f64 	%fd13, %fd12, %fd3;
	cvt.rn.f32.f64 	%f197, %fd13;
	cvt.rmi.f32.f32 	%f198, %f197;
	cvt.rzi.s32.f32 	%r40, %f198;
	min.s32 	%r41, %r2, %r40;
	cvt.f64.f32 	%fd14, %f188;
	add.f64 	%fd15, %fd14, 0d3FE0000000000000;
	mul.f64 	%fd16, %fd15, %fd3;
	cvt.rn.f32.f64 	%f199, %fd16;
	cvt.rmi.f32.f32 	%f200, %f199;
	cvt.rzi.s32.f32 	%r42, %f200;
	min.s32 	%r43, %r2, %r42;
	cvt.f64.f32 	%fd17, %f190;
	add.f64 	%fd18, %fd17, 0d3FE0000000000000;
	mul.f64 	%fd19, %fd18, %fd3;
	cvt.rn.f32.f64 	%f201, %fd19;
	cvt.rmi.f32.f32 	%f202, %f201;
	cvt.rzi.s32.f32 	%r44, %f202;
	min.s32 	%r45, %r2, %r44;
	add.f32 	%f203, %f178, 0f3F800000;
	cvt.rzi.s32.f32 	%r46, %f203;
	add.s32 	%r47, %r41, %r46;
	min.s32 	%r3, %r2, %r47;
	sub.s32 	%r48, %r35, %r46;
	max.s32 	%r56, %r48, 0;
	add.s32 	%r49, %r43, %r46;
	min.s32 	%r5, %r2, %r49;
	sub.s32 	%r50, %r37, %r46;
	max.s32 	%r6, %r50, 0;
	add.s32 	%r51, %r45, %r46;
	min.s32 	%r7, %r2, %r51;
	sub.s32 	%r52, %r39, %r46;
	max.s32 	%r8, %r52, 0;
	setp.gt.s32 	%p5, %r56, %r3;
	@%p5 bra 	$L__BB0_79;
	cvt.rn.f32.s32 	%f10, %r2;
	sub.f32 	%f11, %f4, %f1;
	sub.f32 	%f12, %f5, %f2;
	sub.f32 	%f13, %f6, %f3;
	sub.f32 	%f14, %f7, %f1;
	sub.f32 	%f15, %f8, %f2;
	sub.f32 	%f16, %f9, %f3;
	sub.f32 	%f17, %f1, %f4;
	sub.f32 	%f204, %f2, %f5;
	sub.f32 	%f206, %f3, %f6;
	setp.neu.f32 	%p6, %f17, 0f00000000;
	setp.neu.f32 	%p7, %f204, 0f00000000;
	or.pred  	%p8, %p6, %p7;
	setp.neu.f32 	%p9, %f206, 0f00000000;
	or.pred  	%p1, %p8, %p9;
	sub.f32 	%f208, %f1, %f7;
	sub.f32 	%f209, %f2, %f8;
	sub.f32 	%f211, %f3, %f9;
	setp.neu.f32 	%p10, %f208, 0f00000000;
	setp.neu.f32 	%p11, %f209, 0f00000000;
	or.pred  	%p12, %p10, %p11;
	setp.neu.f32 	%p13, %f211, 0f00000000;
	or.pred  	%p2, %p12, %p13;
	mul.f32 	%f213, %f15, %f15;
	fma.rn.f32 	%f214, %f14, %f14, %f213;
	fma.rn.f32 	%f18, %f16, %f16, %f214;
	mul.f32 	%f215, %f12, %f12;
	fma.rn.f32 	%f216, %f11, %f11, %f215;
	fma.rn.f32 	%f19, %f13, %f13, %f216;
	sub.f32 	%f217, %f4, %f7;
	sub.f32 	%f218, %f5, %f8;
	sub.f32 	%f219, %f6, %f9;
	setp.neu.f32 	%p14, %f217, 0f00000000;
	setp.neu.f32 	%p15, %f218, 0f00000000;
	or.pred  	%p16, %p14, %p15;
	setp.neu.f32 	%p17, %f219, 0f00000000;
	or.pred  	%p3, %p16, %p17;
	mul.f32 	%f220, %f12, %f16;
	mul.f32 	%f221, %f13, %f15;
	sub.f32 	%f22, %f220, %f221;
	mul.f32 	%f222, %f13, %f14;
	mul.f32 	%f223, %f11, %f16;
	sub.f32 	%f23, %f222, %f223;
	mul.f32 	%f224, %f11, %f15;
	mul.f32 	%f225, %f12, %f14;
	sub.f32 	%f24, %f224, %f225;
	sub.f32 	%f25, %f7, %f4;
	sub.f32 	%f26, %f8, %f5;
	sub.f32 	%f27, %f9, %f6;
	sub.f32 	%f28, %f221, %f220;
	sub.f32 	%f29, %f223, %f222;
	sub.f32 	%f30, %f225, %f224;
	cvt.rn.f32.s32 	%f226, %r22;
	div.rn.f32 	%f31, %f178, %f226;
	cvta.to.global.u64 	%rd1, %rd4;
	not.pred 	%p20, %p2;
$L__BB0_3:
	setp.gt.s32 	%p18, %r6, %r5;
	@%p18 bra 	$L__BB0_78;
	cvt.rn.f32.u32 	%f227, %r56;
	div.rn.f32 	%f228, %f227, %f10;
	add.f32 	%f32, %f228, 0fBF000000;
	mov.u32 	%r57, %r6;
$L__BB0_5:
	setp.gt.s32 	%p19, %r8, %r7;
	@%p19 bra 	$L__BB0_77;
	sub.s32 	%r60, %r8, %r7;
	add.s32 	%r59, %r8, -1;
	mad.lo.s32 	%r53, %r56, %r22, %r57;
	cvt.rn.f32.u32 	%f229, %r57;
	div.rn.f32 	%f230, %f229, %f10;
	add.f32 	%f33, %f230, 0fBF000000;
	sub.f32 	%f231, %f33, %f2;
	mul.f32 	%f232, %f15, %f231;
	sub.f32 	%f233, %f32, %f1;
	fma.rn.f32 	%f34, %f14, %f233, %f232;
	mul.f32 	%f234, %f12, %f231;
	fma.rn.f32 	%f35, %f11, %f233, %f234;
	mad.lo.s32 	%r58, %r53, %r22, %r8;
$L__BB0_7:
	sub.f32 	%f235, %f32, %f1;
	sub.f32 	%f236, %f33, %f2;
	mul.f32 	%f237, %f236, %f236;
	fma.rn.f32 	%f36, %f235, %f235, %f237;
	add.s32 	%r59, %r59, 1;
	cvt.rn.f32.u32 	%f238, %r59;
	div.rn.f32 	%f239, %f238, %f10;
	add.f32 	%f37, %f239, 0fBF000000;
	@%p1 bra 	$L__BB0_14;
	mov.f32 	%f492, %f3;
	mov.f32 	%f493, %f1;
	mov.f32 	%f494, %f2;
	@%p20 bra 	$L__BB0_12;
	sub.f32 	%f240, %f37, %f3;
	fma.rn.f32 	%f241, %f16, %f240, %f34;
	div.rn.f32 	%f38, %f241, %f18;
	setp.lt.f32 	%p21, %f38, 0f00000000;
	mov.f32 	%f492, %f3;
	mov.f32 	%f493, %f1;
	mov.f32 	%f494, %f2;
	@%p21 bra 	$L__BB0_12;
	setp.gt.f32 	%p22, %f38, 0f3F800000;
	mov.f32 	%f492, %f9;
	mov.f32 	%f493, %f7;
	mov.f32 	%f494, %f8;
	@%p22 bra 	$L__BB0_12;
	fma.rn.f32 	%f493, %f14, %f38, %f1;
	fma.rn.f32 	%f494, %f15, %f38, %f2;
	fma.rn.f32 	%f492, %f16, %f38, %f3;
$L__BB0_12:
	sub.f32 	%f242, %f33, %f494;
	sub.f32 	%f243, %f32, %f493;
	mul.f32 	%f244, %f242, %f242;
	sub.f32 	%f245, %f37, %f492;
	fma.rn.f32 	%f246, %f243, %f243, %f244;
	fma.rn.f32 	%f247, %f245, %f245, %f246;
	sqrt.rn.f32 	%f498, %f247;
	@%p2 bra 	$L__BB0_47;
	sub.f32 	%f248, %f37, %f3;
	fma.rn.f32 	%f249, %f248, %f248, %f36;
	sqrt.rn.f32 	%f518, %f249;
	bra.uni 	$L__BB0_74;
$L__BB0_14:
	@%p2 bra 	$L__BB0_24;
	sub.f32 	%f258, %f37, %f3;
	fma.rn.f32 	%f259, %f13, %f258, %f35;
	div.rn.f32 	%f42, %f259, %f19;
	setp.lt.f32 	%p25, %f42, 0f00000000;
	mov.f32 	%f474, %f1;
	mov.f32 	%f475, %f2;
	mov.f32 	%f476, %f3;
	@%p25 bra 	$L__BB0_18;
	setp.gt.f32 	%p26, %f42, 0f3F800000;
	mov.f32 	%f474, %f4;
	mov.f32 	%f475, %f5;
	mov.f32 	%f476, %f6;
	@%p26 bra 	$L__BB0_18;
	fma.rn.f32 	%f474, %f11, %f42, %f1;
	fma.rn.f32 	%f475, %f12, %f42, %f2;
	fma.rn.f32 	%f476, %f13, %f42, %f3;
$L__BB0_18:
	sub.f32 	%f260, %f32, %f474;
	sub.f32 	%f261, %f33, %f475;
	sub.f32 	%f262, %f37, %f476;
	mul.f32 	%f263, %f261, %f261;
	fma.rn.f32 	%f264, %f260, %f260, %f263;
	fma.rn.f32 	%f265, %f262, %f262, %f264;
	sqrt.rn.f32 	%f498, %f265;
$L__BB0_19:
	@%p2 bra 	$L__BB0_51;
	sub.f32 	%f363, %f37, %f3;
	fma.rn.f32 	%f364, %f13, %f363, %f35;
	div.rn.f32 	%f116, %f364, %f19;
	setp.lt.f32 	%p40, %f116, 0f00000000;
	mov.f32 	%f499, %f1;
	mov.f32 	%f500, %f2;
	mov.f32 	%f501, %f3;
	@%p40 bra 	$L__BB0_23;
	setp.gt.f32 	%p41, %f116, 0f3F800000;
	mov.f32 	%f499, %f4;
	mov.f32 	%f500, %f5;
	mov.f32 	%f501, %f6;
	@%p41 bra 	$L__BB0_23;
	fma.rn.f32 	%f499, %f11, %f116, %f1;
	fma.rn.f32 	%f500, %f12, %f116, %f2;
	fma.rn.f32 	%f501, %f13, %f116, %f3;
$L__BB0_23:
	sub.f32 	%f365, %f32, %f499;
	sub.f32 	%f366, %f33, %f500;
	sub.f32 	%f367, %f37, %f501;
	mul.f32 	%f368, %f366, %f366;
	fma.rn.f32 	%f369, %f365, %f365, %f368;
	fma.rn.f32 	%f370, %f367, %f367, %f369;
	sqrt.rn.f32 	%f518, %f370;
	bra.uni 	$L__BB0_74;
$L__BB0_24:
	@%p3 bra 	$L__BB0_29;
	sub.f32 	%f266, %f37, %f3;
	fma.rn.f32 	%f267, %f13, %f266, %f35;
	div.rn.f32 	%f50, %f267, %f19;
	setp.lt.f32 	%p27, %f50, 0f00000000;
	mov.f32 	%f477, %f1;
	mov.f32 	%f478, %f2;
	mov.f32 	%f479, %f3;
	@%p27 bra 	$L__BB0_28;
	setp.gt.f32 	%p28, %f50, 0f3F800000;
	mov.f32 	%f477, %f4;
	mov.f32 	%f478, %f5;
	mov.f32 	%f479, %f6;
	@%p28 bra 	$L__BB0_28;
	fma.rn.f32 	%f477, %f11, %f50, %f1;
	fma.rn.f32 	%f478, %f12, %f50, %f2;
	fma.rn.f32 	%f479, %f13, %f50, %f3;
$L__BB0_28:
	sub.f32 	%f268, %f32, %f477;
	sub.f32 	%f269, %f33, %f478;
	sub.f32 	%f270, %f37, %f479;
	mul.f32 	%f271, %f269, %f269;
	fma.rn.f32 	%f272, %f268, %f268, %f271;
	fma.rn.f32 	%f273, %f270, %f270, %f272;
	sqrt.rn.f32 	%f498, %f273;
	bra.uni 	$L__BB0_19;
$L__BB0_29:
	mul.f32 	%f274, %f23, %f23;
	fma.rn.f32 	%f275, %f22, %f22, %f274;
	fma.rn.f32 	%f276, %f24, %f24, %f275;
	setp.neu.f32 	%p29, %f276, 0f00000000;
	sub.f32 	%f58, %f37, %f3;
	@%p29 bra 	$L__BB0_31;
	fma.rn.f32 	%f362, %f58, %f58, %f36;
	sqrt.rn.f32 	%f498, %f362;
	bra.uni 	$L__BB0_19;
$L__BB0_31:
	mul.f32 	%f277, %f23, %f23;
	fma.rn.f32 	%f278, %f22, %f22, %f277;
	fma.rn.f32 	%f279, %f24, %f24, %f278;
	sqrt.rn.f32 	%f60, %f279;
	setp.eq.f32 	%p30, %f60, 0f00000000;
	mov.f32 	%f480, %f22;
	mov.f32 	%f481, %f23;
	mov.f32 	%f482, %f24;
	@%p30 bra 	$L__BB0_33;
	rcp.rn.f32 	%f280, %f60;
	mul.f32 	%f480, %f22, %f280;
	mul.f32 	%f481, %f23, %f280;
	mul.f32 	%f482, %f24, %f280;
$L__BB0_33:
	sub.f32 	%f281, %f32, %f1;
	sub.f32 	%f282, %f33, %f2;
	mul.f32 	%f283, %f282, %f481;
	fma.rn.f32 	%f284, %f281, %f480, %f283;
	fma.rn.f32 	%f67, %f58, %f482, %f284;
	mul.f32 	%f285, %f480, %f67;
	sub.f32 	%f286, %f32, %f285;
	mul.f32 	%f287, %f481, %f67;
	sub.f32 	%f288, %f33, %f287;
	mul.f32 	%f289, %f482, %f67;
	sub.f32 	%f290, %f37, %f289;
	sub.f32 	%f291, %f1, %f286;
	sub.f32 	%f292, %f2, %f288;
	sub.f32 	%f293, %f3, %f290;
	sub.f32 	%f294, %f4, %f286;
	sub.f32 	%f295, %f5, %f288;
	sub.f32 	%f296, %f6, %f290;
	sub.f32 	%f297, %f7, %f286;
	sub.f32 	%f298, %f8, %f288;
	sub.f32 	%f299, %f9, %f290;
	sub.f32 	%f300, %f2, %f5;
	mul.f32 	%f301, %f300, %f293;
	sub.f32 	%f302, %f3, %f6;
	mul.f32 	%f303, %f302, %f292;
	sub.f32 	%f68, %f301, %f303;
	mul.f32 	%f304, %f302, %f291;
	mul.f32 	%f305, %f17, %f293;
	sub.f32 	%f69, %f304, %f305;
	mul.f32 	%f306, %f17, %f292;
	mul.f32 	%f307, %f300, %f291;
	sub.f32 	%f70, %f306, %f307;
	mul.f32 	%f308, %f218, %f296;
	mul.f32 	%f309, %f219, %f295;
	sub.f32 	%f71, %f308, %f309;
	mul.f32 	%f310, %f219, %f294;
	sub.f32 	%f311, %f4, %f7;
	mul.f32 	%f312, %f311, %f296;
	sub.f32 	%f72, %f310, %f312;
	mul.f32 	%f313, %f311, %f295;
	mul.f32 	%f314, %f218, %f294;
	sub.f32 	%f73, %f313, %f314;
	mul.f32 	%f315, %f15, %f299;
	mul.f32 	%f316, %f16, %f298;
	sub.f32 	%f74, %f315, %f316;
	mul.f32 	%f317, %f16, %f297;
	mul.f32 	%f318, %f14, %f299;
	sub.f32 	%f75, %f317, %f318;
	mul.f32 	%f319, %f14, %f298;
	mul.f32 	%f320, %f15, %f297;
	sub.f32 	%f76, %f319, %f320;
	mul.f32 	%f321, %f69, %f72;
	fma.rn.f32 	%f322, %f68, %f71, %f321;
	fma.rn.f32 	%f323, %f70, %f73, %f322;
	setp.leu.f32 	%p31, %f323, 0f00000000;
	@%p31 bra 	$L__BB0_37;
	mul.f32 	%f324, %f72, %f75;
	fma.rn.f32 	%f325, %f71, %f74, %f324;
	fma.rn.f32 	%f326, %f73, %f76, %f325;
	setp.leu.f32 	%p32, %f326, 0f00000000;
	@%p32 bra 	$L__BB0_37;
	mul.f32 	%f327, %f69, %f75;
	fma.rn.f32 	%f328, %f68, %f74, %f327;
	fma.rn.f32 	%f329, %f70, %f76, %f328;
	setp.leu.f32 	%p33, %f329, 0f00000000;
	@%p33 bra 	$L__BB0_37;
	abs.f32 	%f498, %f67;
	bra.uni 	$L__BB0_19;
$L__BB0_37:
	fma.rn.f32 	%f330, %f13, %f58, %f35;
	div.rn.f32 	%f78, %f330, %f19;
	setp.lt.f32 	%p34, %f78, 0f00000000;
	mov.f32 	%f483, %f1;
	mov.f32 	%f484, %f2;
	mov.f32 	%f485, %f3;
	@%p34 bra 	$L__BB0_40;
	setp.gt.f32 	%p35, %f78, 0f3F800000;
	mov.f32 	%f483, %f4;
	mov.f32 	%f484, %f5;
	mov.f32 	%f485, %f6;
	@%p35 bra 	$L__BB0_40;
	fma.rn.f32 	%f483, %f11, %f78, %f1;
	fma.rn.f32 	%f484, %f12, %f78, %f2;
	fma.rn.f32 	%f485, %f13, %f78, %f3;
$L__BB0_40:
	sub.f32 	%f331, %f32, %f483;
	sub.f32 	%f332, %f33, %f484;
	sub.f32 	%f333, %f37, %f485;
	mul.f32 	%f334, %f332, %f332;
	fma.rn.f32 	%f335, %f331, %f331, %f334;
	fma.rn.f32 	%f336, %f333, %f333, %f335;
	sqrt.rn.f32 	%f85, %f336;
	fma.rn.f32 	%f337, %f16, %f58, %f34;
	div.rn.f32 	%f86, %f337, %f18;
	setp.lt.f32 	%p36, %f86, 0f00000000;
	mov.f32 	%f486, %f1;
	mov.f32 	%f487, %f2;
	mov.f32 	%f488, %f3;
	@%p36 bra 	$L__BB0_43;
	setp.gt.f32 	%p37, %f86, 0f3F800000;
	mov.f32 	%f486, %f7;
	mov.f32 	%f487, %f8;
	mov.f32 	%f488, %f9;
	@%p37 bra 	$L__BB0_43;
	fma.rn.f32 	%f486, %f14, %f86, %f1;
	fma.rn.f32 	%f487, %f15, %f86, %f2;
	fma.rn.f32 	%f488, %f16, %f86, %f3;
$L__BB0_43:
	sub.f32 	%f338, %f32, %f486;
	sub.f32 	%f339, %f33, %f487;
	sub.f32 	%f340, %f37, %f488;
	mul.f32 	%f341, %f339, %f339;
	fma.rn.f32 	%f342, %f338, %f338, %f341;
	fma.rn.f32 	%f343, %f340, %f340, %f342;
	sqrt.rn.f32 	%f344, %f343;
	min.f32 	%f345, %f85, 0f49742400;
	min.f32 	%f93, %f345, %f344;
	sub.f32 	%f346, %f37, %f6;
	sub.f32 	%f347, %f32, %f4;
	sub.f32 	%f348, %f33, %f5;
	mul.f32 	%f349, %f26, %f348;
	fma.rn.f32 	%f350, %f25, %f347, %f349;
	fma.rn.f32 	%f351, %f27, %f346, %f350;
	mul.f32 	%f352, %f26, %f26;
	fma.rn.f32 	%f353, %f25, %f25, %f352;
	fma.rn.f32 	%f354, %f27, %f27, %f353;
	div.rn.f32 	%f94, %f351, %f354;
	setp.lt.f32 	%p38, %f94, 0f00000000;
	mov.f32 	%f489, %f4;
	mov.f32 	%f490, %f5;
	mov.f32 	%f491, %f6;
	@%p38 bra 	$L__BB0_46;
	setp.gt.f32 	%p39, %f94, 0f3F800000;
	mov.f32 	%f489, %f7;
	mov.f32 	%f490, %f8;
	mov.f32 	%f491, %f9;
	@%p39 bra 	$L__BB0_46;
	fma.rn.f32 	%f489, %f25, %f94, %f4;
	fma.rn.f32 	%f490, %f26, %f94, %f5;
	fma.rn.f32 	%f491, %f27, %f94, %f6;
$L__BB0_46:
	sub.f32 	%f355, %f32, %f489;
	sub.f32 	%f356, %f33, %f490;
	sub.f32 	%f357, %f37, %f491;
	mul.f32 	%f358, %f356, %f356;
	fma.rn.f32 	%f359, %f355, %f355, %f358;
	fma.rn.f32 	%f360, %f357, %f357, %f359;
	sqrt.rn.f32 	%f361, %f360;
	min.f32 	%f498, %f93, %f361;
	bra.uni 	$L__BB0_19;
$L__BB0_47:
	sub.f32 	%f250, %f37, %f3;
	fma.rn.f32 	%f251, %f16, %f250, %f34;
	div.rn.f32 	%f107, %f251, %f18;
	setp.lt.f32 	%p23, %f107, 0f00000000;
	mov.f32 	%f495, %f1;
	mov.f32 	%f496, %f2;
	mov.f32 	%f497, %f3;
	@%p23 bra 	$L__BB0_50;
	setp.gt.f32 	%p24, %f107, 0f3F800000;
	mov.f32 	%f495, %f7;
	mov.f32 	%f496, %f8;
	mov.f32 	%f497, %f9;
	@%p24 bra 	$L__BB0_50;
	fma.rn.f32 	%f495, %f14, %f107, %f1;
	fma.rn.f32 	%f496, %f15, %f107, %f2;
	fma.rn.f32 	%f497, %f16, %f107, %f3;
$L__BB0_50:
	sub.f32 	%f252, %f32, %f495;
	sub.f32 	%f253, %f33, %f496;
	sub.f32 	%f254, %f37, %f497;
	mul.f32 	%f255, %f253, %f253;
	fma.rn.f32 	%f256, %f252, %f252, %f255;
	fma.rn.f32 	%f257, %f254, %f254, %f256;
	sqrt.rn.f32 	%f518, %f257;
	bra.uni 	$L__BB0_74;
$L__BB0_51:
	@%p3 bra 	$L__BB0_56;
	sub.f32 	%f371, %f37, %f3;
	fma.rn.f32 	%f372, %f13, %f371, %f35;
	div.rn.f32 	%f124, %f372, %f19;
	setp.lt.f32 	%p42, %f124, 0f00000000;
	mov.f32 	%f502, %f1;
	mov.f32 	%f503, %f2;
	mov.f32 	%f504, %f3;
	@%p42 bra 	$L__BB0_55;
	setp.gt.f32 	%p43, %f124, 0f3F800000;
	mov.f32 	%f502, %f4;
	mov.f32 	%f503, %f5;
	mov.f32 	%f504, %f6;
	@%p43 bra 	$L__BB0_55;
	fma.rn.f32 	%f502, %f11, %f124, %f1;
	fma.rn.f32 	%f503, %f12, %f124, %f2;
	fma.rn.f32 	%f504, %f13, %f124, %f3;
$L__BB0_55:
	sub.f32 	%f373, %f32, %f502;
	sub.f32 	%f374, %f33, %f503;
	sub.f32 	%f375, %f37, %f504;
	mul.f32 	%f376, %f374, %f374;
	fma.rn.f32 	%f377, %f373, %f373, %f376;
	fma.rn.f32 	%f378, %f375, %f375, %f377;
	sqrt.rn.f32 	%f518, %f378;
	bra.uni 	$L__BB0_74;
$L__BB0_56:
	mul.f32 	%f379, %f29, %f29;
	fma.rn.f32 	%f380, %f28, %f28, %f379;
	fma.rn.f32 	%f381, %f30, %f30, %f380;
	setp.neu.f32 	%p44, %f381, 0f00000000;
	sub.f32 	%f132, %f37, %f3;
	@%p44 bra 	$L__BB0_58;
	sub.f32 	%f467, %f32, %f1;
	sub.f32 	%f468, %f33, %f2;
	mul.f32 	%f469, %f468, %f468;
	fma.rn.f32 	%f470, %f467, %f467, %f469;
	fma.rn.f32 	%f471, %f132, %f132, %f470;
	sqrt.rn.f32 	%f518, %f471;
	bra.uni 	$L__BB0_74;
$L__BB0_58:
	mul.f32 	%f382, %f29, %f29;
	fma.rn.f32 	%f383, %f28, %f28, %f382;
	fma.rn.f32 	%f384, %f30, %f30, %f383;
	sqrt.rn.f32 	%f134, %f384;
	setp.eq.f32 	%p45, %f134, 0f00000000;
	mov.f32 	%f505, %f28;
	mov.f32 	%f506, %f29;
	mov.f32 	%f507, %f30;
	@%p45 bra 	$L__BB0_60;
	rcp.rn.f32 	%f385, %f134;
	mul.f32 	%f505, %f28, %f385;
	mul.f32 	%f506, %f29, %f385;
	mul.f32 	%f507, %f30, %f385;
$L__BB0_60:
	sub.f32 	%f386, %f32, %f1;
	sub.f32 	%f387, %f33, %f2;
	mul.f32 	%f388, %f387, %f506;
	fma.rn.f32 	%f389, %f386, %f505, %f388;
	fma.rn.f32 	%f141, %f132, %f507, %f389;
	mul.f32 	%f390, %f505, %f141;
	sub.f32 	%f391, %f32, %f390;
	mul.f32 	%f392, %f506, %f141;
	sub.f32 	%f393, %f33, %f392;
	mul.f32 	%f394, %f507, %f141;
	sub.f32 	%f395, %f37, %f394;
	sub.f32 	%f396, %f1, %f391;
	sub.f32 	%f397, %f2, %f393;
	sub.f32 	%f398, %f3, %f395;
	sub.f32 	%f399, %f4, %f391;
	sub.f32 	%f400, %f5, %f393;
	sub.f32 	%f401, %f6, %f395;
	sub.f32 	%f402, %f7, %f391;
	sub.f32 	%f403, %f8, %f393;
	sub.f32 	%f404, %f9, %f395;
	sub.f32 	%f405, %f2, %f5;
	mul.f32 	%f406, %f405, %f398;
	sub.f32 	%f407, %f3, %f6;
	mul.f32 	%f408, %f407, %f397;
	sub.f32 	%f142, %f406, %f408;
	mul.f32 	%f409, %f407, %f396;
	mul.f32 	%f410, %f17, %f398;
	sub.f32 	%f143, %f409, %f410;
	mul.f32 	%f411, %f17, %f397;
	mul.f32 	%f412, %f405, %f396;
	sub.f32 	%f144, %f411, %f412;
	mul.f32 	%f413, %f218, %f401;
	mul.f32 	%f414, %f219, %f400;
	sub.f32 	%f145, %f413, %f414;
	mul.f32 	%f415, %f219, %f399;
	sub.f32 	%f416, %f4, %f7;
	mul.f32 	%f417, %f416, %f401;
	sub.f32 	%f146, %f415, %f417;
	mul.f32 	%f418, %f416, %f400;
	mul.f32 	%f419, %f218, %f399;
	sub.f32 	%f147, %f418, %f419;
	mul.f32 	%f420, %f15, %f404;
	mul.f32 	%f421, %f16, %f403;
	sub.f32 	%f148, %f420, %f421;
	mul.f32 	%f422, %f16, %f402;
	mul.f32 	%f423, %f14, %f404;
	sub.f32 	%f149, %f422, %f423;
	mul.f32 	%f424, %f14, %f403;
	mul.f32 	%f425, %f15, %f402;
	sub.f32 	%f150, %f424, %f425;
	mul.f32 	%f426, %f143, %f146;
	fma.rn.f32 	%f427, %f142, %f145, %f426;
	fma.rn.f32 	%f428, %f144, %f147, %f427;
	setp.leu.f32 	%p46, %f428, 0f00000000;
	@%p46 bra 	$L__BB0_64;
	mul.f32 	%f429, %f146, %f149;
	fma.rn.f32 	%f430, %f145, %f148, %f429;
	fma.rn.f32 	%f431, %f147, %f150, %f430;
	setp.leu.f32 	%p47, %f431, 0f00000000;
	@%p47 bra 	$L__BB0_64;
	mul.f32 	%f432, %f143, %f149;
	fma.rn.f32 	%f433, %f142, %f148, %f432;
	fma.rn.f32 	%f434, %f144, %f150, %f433;
	setp.leu.f32 	%p48, %f434, 0f00000000;
	@%p48 bra 	$L__BB0_64;
	abs.f32 	%f518, %f141;
	bra.uni 	$L__BB0_74;
$L__BB0_64:
	fma.rn.f32 	%f435, %f13, %f132, %f35;
	div.rn.f32 	%f152, %f435, %f19;
	setp.lt.f32 	%p49, %f152, 0f00000000;
	mov.f32 	%f508, %f1;
	mov.f32 	%f509, %f2;
	mov.f32 	%f510, %f3;
	@%p49 bra 	$L__BB0_67;
	setp.gt.f32 	%p50, %f152, 0f3F800000;
	mov.f32 	%f508, %f4;
	mov.f32 	%f509, %f5;
	mov.f32 	%f510, %f6;
	@%p50 bra 	$L__BB0_67;
	fma.rn.f32 	%f508, %f11, %f152, %f1;
	fma.rn.f32 	%f509, %f12, %f152, %f2;
	fma.rn.f32 	%f510, %f13, %f152, %f3;
$L__BB0_67:
	sub.f32 	%f436, %f32, %f508;
	sub.f32 	%f437, %f33, %f509;
	sub.f32 	%f438, %f37, %f510;
	mul.f32 	%f439, %f437, %f437;
	fma.rn.f32 	%f440, %f436, %f436, %f439;
	fma.rn.f32 	%f441, %f438, %f438, %f440;
	sqrt.rn.f32 	%f159, %f441;
	fma.rn.f32 	%f442, %f16, %f132, %f34;
	div.rn.f32 	%f160, %f442, %f18;
	setp.lt.f32 	%p51, %f160, 0f00000000;
	mov.f32 	%f511, %f1;
	mov.f32 	%f512, %f2;
	mov.f32 	%f513, %f3;
	@%p51 bra 	$L__BB0_70;
	setp.gt.f32 	%p52, %f160, 0f3F800000;
	mov.f32 	%f511, %f7;
	mov.f32 	%f512, %f8;
	mov.f32 	%f513, %f9;
	@%p52 bra 	$L__BB0_70;
	fma.rn.f32 	%f511, %f14, %f160, %f1;
	fma.rn.f32 	%f512, %f15, %f160, %f2;
	fma.rn.f32 	%f513, %f16, %f160, %f3;
$L__BB0_70:
	sub.f32 	%f443, %f32, %f511;
	sub.f32 	%f444, %f33, %f512;
	sub.f32 	%f445, %f37, %f513;
	mul.f32 	%f446, %f444, %f444;
	fma.rn.f32 	%f447, %f443, %f443, %f446;
	fma.rn.f32 	%f448, %f445, %f445, %f447;
	sqrt.rn.f32 	%f449, %f448;
	min.f32 	%f450, %f159, 0f49742400;
	min.f32 	%f167, %f450, %f449;
	sub.f32 	%f451, %f37, %f6;
	sub.f32 	%f452, %f32, %f4;
	sub.f32 	%f453, %f33, %f5;
	mul.f32 	%f454, %f26, %f453;
	fma.rn.f32 	%f455, %f25, %f452, %f454;
	fma.rn.f32 	%f456, %f27, %f451, %f455;
	mul.f32 	%f457, %f26, %f26;
	fma.rn.f32 	%f458, %f25, %f25, %f457;
	fma.rn.f32 	%f459, %f27, %f27, %f458;
	div.rn.f32 	%f168, %f456, %f459;
	setp.lt.f32 	%p53, %f168, 0f00000000;
	mov.f32 	%f514, %f4;
	mov.f32 	%f515, %f5;
	mov.f32 	%f516, %f6;
	@%p53 bra 	$L__BB0_73;
	setp.gt.f32 	%p54, %f168, 0f3F800000;
	mov.f32 	%f514, %f7;
	mov.f32 	%f515, %f8;
	mov.f32 	%f516, %f9;
	@%p54 bra 	$L__BB0_73;
	fma.rn.f32 	%f514, %f25, %f168, %f4;
	fma.rn.f32 	%f515, %f26, %f168, %f5;
	fma.rn.f32 	%f516, %f27, %f168, %f6;
$L__BB0_73:
	sub.f32 	%f460, %f32, %f514;
	sub.f32 	%f461, %f33, %f515;
	sub.f32 	%f462, %f37, %f516;
	mul.f32 	%f463, %f461, %f461;
	fma.rn.f32 	%f464, %f460, %f460, %f463;
	fma.rn.f32 	%f465, %f462, %f462, %f464;
	sqrt.rn.f32 	%f466, %f465;
	min.f32 	%f518, %f167, %f466;
$L__BB0_74:
	min.f32 	%f472, %f498, %f518;
	setp.geu.f32 	%p55, %f472, %f31;
	@%p55 bra 	$L__BB0_76;
	mul.f32 	%f473, %f498, 0f4B189680;
	cvt.rzi.s32.f32 	%r54, %f473;
	mul.wide.s32 	%rd15, %r58, 4;
	add.s64 	%rd16, %rd1, %rd15;
	atom.global.min.s32 	%r55, [%rd16], %r54;
$L__BB0_76:
	add.s32 	%r60, %r60, 1;
	add.s32 	%r58, %r58, 1;
	setp.ne.s32 	%p56, %r60, 1;
	@%p56 bra 	$L__BB0_7;
$L__BB0_77:
	add.s32 	%r20, %r57, 1;
	setp.ne.s32 	%p57, %r57, %r5;
	mov.u32 	%r57, %r20;
	@%p57 bra 	$L__BB0_5;
$L__BB0_78:
	add.s32 	%r21, %r56, 1;
	setp.ne.s32 	%p58, %r56, %r3;
	mov.u32 	%r56, %r21;
	@%p58 bra 	$L__BB0_3;
$L__BB0_79:
	ret;

}
	// .globl	_ZN3cub18CUB_300001_SM_10006detail11EmptyKernelIvEEvv
.visible .entry _ZN3cub18CUB_300001_SM_10006detail11EmptyKernelIvEEvv()
{


	ret;

}


// ===== COMPILED SASS (sm_100) =====

	.target	sm_100

	.elftype	@"ET_EXEC"


//--------------------- .note.nv.tkinfo           --------------------------
	.section	.note.nv.tkinfo,"",@"SHT_NOTE"
	.sectionflags	@"SHF_NOTE_NV_TKINFO"
	.tkinfo
        /*0018*/ 	.word	0x00000002
        /*0030*/ 	.string	""
        /*0030*/ 	.string	"ptxas"
        /*0030*/ 	.string	"Cuda compilation tools, release 13.0, V13.0.88"
        /*0030*/ 	.string	"Build cuda_13.0.r13.0/compiler.36424714_0"
        /*0030*/ 	.string	"-arch sm_100 -m 64 "



//--------------------- .note.nv.cuinfo           --------------------------
	.section	.note.nv.cuinfo,"",@"SHT_NOTE"
	.sectionflags	@"SHF_NOTE_NV_CUINFO"
        /*0018*/ 	.short	0x0002
        /*001a*/ 	.short	0x0064
        /*001c*/ 	.short	0x0082
	.zero		2


//--------------------- .nv.info                  --------------------------
	.section	.nv.info,"",@"SHT_CUDA_INFO"
	.align	4


	//----- nvinfo : EIATTR_REGCOUNT
	.align		4
        /*0000*/ 	.byte	0x04, 0x2f
        /*0002*/ 	.short	(.L_44 - .L_43)
	.align		4
.L_43:
        /*0004*/ 	.word	index@(_Z18compute_udf_kernelPfPiS0_iif)
        /*0008*/ 	.word	0x00000040


	//----- nvinfo : EIATTR_FRAME_SIZE
	.align		4
.L_44:
        /*000c*/ 	.byte	0x04, 0x11
        /*000e*/ 	.short	(.L_46 - .L_45)
	.align		4
.L_45:
        /*0010*/ 	.word	index@($__internal_2_$__cuda_sm3x_div_rn_noftz_f32_slowpath)
        /*0014*/ 	.word	0x00000000


	//----- nvinfo : EIATTR_FRAME_SIZE
	.align		4
.L_46:
        /*0018*/ 	.byte	0x04, 0x11
        /*001a*/ 	.short	(.L_48 - .L_47)
	.align		4
.L_47:
        /*001c*/ 	.word	index@($__internal_1_$__cuda_sm20_sqrt_rn_f32_slowpath)
        /*0020*/ 	.word	0x00000000


	//----- nvinfo : EIATTR_FRAME_SIZE
	.align		4
.L_48:
        /*0024*/ 	.byte	0x04, 0x11
        /*0026*/ 	.short	(.L_50 - .L_49)
	.align		4
.L_49:
        /*0028*/ 	.word	index@($__internal_0_$__cuda_sm20_rcp_rn_f32_slowpath)
        /*002c*/ 	.word	0x00000000


	//----- nvinfo : EIATTR_FRAME_SIZE
	.align		4
.L_50:
        /*0030*/ 	.byte	0x04, 0x11
        /*0032*/ 	.short	(.L_52 - .L_51)
	.align		4
.L_51:
        /*0034*/ 	.word	index@(_Z18compute_udf_kernelPfPiS0_iif)
        /*0038*/ 	.word	0x00000000


	//----- nvinfo : EIATTR_REGCOUNT
	.align		4
.L_52:
        /*003c*/ 	.byte	0x04, 0x2f
        /*003e*/ 	.short	(.L_54 - .L_53)
	.align		4
.L_53:
        /*0040*/ 	.word	index@(_ZN3cub18CUB_300001_SM_10006detail11EmptyKernelIvEEvv)
        /*0044*/ 	.word	0x00000004


	//----- nvinfo : EIATTR_FRAME_SIZE
	.align		4
.L_54:
        /*0048*/ 	.byte	0x04, 0x11
        /*004a*/ 	.short	(.L_56 - .L_55)
	.align		4
.L_55:
        /*004c*/ 	.word	index@(_ZN3cub18CUB_300001_SM_10006detail11EmptyKernelIvEEvv)
        /*0050*/ 	.word	0x00000000


	//----- nvinfo : EIATTR_MIN_STACK_SIZE
	.align		4
.L_56:
        /*0054*/ 	.byte	0x04, 0x12
        /*0056*/ 	.short	(.L_58 - .L_57)
	.align		4
.L_57:
        /*0058*/ 	.word	index@(_ZN3cub18CUB_300001_SM_10006detail11EmptyKernelIvEEvv)
        /*005c*/ 	.word	0x00000000


	//----- nvinfo : EIATTR_MIN_STACK_SIZE
	.align		4
.L_58:
        /*0060*/ 	.byte	0x04, 0x12
        /*0062*/ 	.short	(.L_60 - .L_59)
	.align		4
.L_59:
        /*0064*/ 	.word	index@(_Z18compute_udf_kernelPfPiS0_iif)
        /*0068*/ 	.word	0x00000000
.L_60:


//--------------------- .nv.compat                --------------------------
	.section	.nv.compat,"",@"SHT_CUDA_COMPAT_INFO"
	.align	4
        /*0000*/ 	.byte	0x02, 0x09, 0x00, 0x00, 0x02, 0x02, 0x01, 0x00, 0x02, 0x05, 0x05, 0x00, 0x03, 0x07, 0x01, 0x01
        /*0010*/ 	.byte	0x02, 0x03, 0x00, 0x00, 0x02, 0x06, 0x01, 0x00, 0x04, 0x0b, 0x08, 0x00, 0x01, 0x00, 0x00, 0x00
        /*0020*/ 	.byte	0x00, 0x00, 0x00, 0x00


//--------------------- .nv.info._ZN3cub18CUB_300001_SM_10006detail11EmptyKernelIvEEvv --------------------------
	.section	.nv.info._ZN3cub18CUB_300001_SM_10006detail11EmptyKernelIvEEvv,"",@"SHT_CUDA_INFO"
	.sectionflags	@""
	.align	4


	//----- nvinfo : EIATTR_CUDA_API_VERSION
	.align		4
        /*0000*/ 	.byte	0x04, 0x37
        /*0002*/ 	.short	(.L_62 - .L_61)
.L_61:
        /*0004*/ 	.word	0x00000082


	//----- nvinfo : EIATTR_SPARSE_MMA_MASK
	.align		4
.L_62:
        /*0008*/ 	.byte	0x03, 0x50
        /*000a*/ 	.short	0x0000


	//----- nvinfo : EIATTR_MAXREG_COUNT
	.align		4
        /*000c*/ 	.byte	0x03, 0x1b
        /*000e*/ 	.short	0x00ff


	//----- nvinfo : EIATTR_MERCURY_ISA_VERSION
	.align		4
        /*0010*/ 	.byte	0x03, 0x5f
        /*0012*/ 	.short	0x0101


	//----- nvinfo : EIATTR_VRC_CTA_INIT_COUNT
	.align		4
        /*0014*/ 	.byte	0x02, 0x4a
	.zero		1
	.zero		1


	//----- nvinfo : EIATTR_EXIT_INSTR_OFFSETS
	.align		4
        /*0018*/ 	.byte	0x04, 0x1c
        /*001a*/ 	.short	(.L_64 - .L_63)


	//   ....[0]....
.L_63:
        /*001c*/ 	.word	0x00000010


	//----- nvinfo : EIATTR_SW_WAR
	.align		4
.L_64:
        /*0020*/ 	.byte	0x04, 0x36
        /*0022*/ 	.short	(.L_66 - .L_65)
.L_65:
        /*0024*/ 	.word	0x00000008
.L_66:


//--------------------- .nv.info._Z18compute_udf_kernelPfPiS0_iif --------------------------
	.section	.nv.info._Z18compute_udf_kernelPfPiS0_iif,"",@"SHT_CUDA_INFO"
	.sectionflags	@""
	.align	4


	//----- nvinfo : EIATTR_CUDA_API_VERSION
	.align		4
        /*0000*/ 	.byte	0x04, 0x37
        /*0002*/ 	.short	(.L_68 - .L_67)
.L_67:
        /*0004*/ 	.word	0x00000082


	//----- nvinfo : EIATTR_KPARAM_INFO
	.align		4
.L_68:
        /*0008*/ 	.byte	0x04, 0x17
        /*000a*/ 	.short	(.L_70 - .L_69)
.L_69:
        /*000c*/ 	.word	0x00000000
        /*0010*/ 	.short	0x0005
        /*0012*/ 	.short	0x0020
        /*0014*/ 	.byte	0x00, 0xf0, 0x11, 0x00


	//----- nvinfo : EIATTR_KPARAM_INFO
	.align		4
.L_70:
        /*0018*/ 	.byte	0x04, 0x17
        /*001a*/ 	.short	(.L_72 - .L_71)
.L_71:
        /*001c*/ 	.word	0x00000000
        /*0020*/ 	.short	0x0004
        /*0022*/ 	.short	0x001c
        /*0024*/ 	.byte	0x00, 0xf0, 0x11, 0x00


	//----- nvinfo : EIATTR_KPARAM_INFO
	.align		4
.L_72:
        /*0028*/ 	.byte	0x04, 0x17
        /*002a*/ 	.short	(.L_74 - .L_73)
.L_73:
        /*002c*/ 	.word	0x00000000
        /*0030*/ 	.short	0x0003
        /*0032*/ 	.short	0x0018
        /*0034*/ 	.byte	0x00, 0xf0, 0x11, 0x00


	//----- nvinfo : EIATTR_KPARAM_INFO
	.align		4
.L_74:
        /*0038*/ 	.byte	0x04, 0x17
        /*003a*/ 	.short	(.L_76 - .L_75)
.L_75:
        /*003c*/ 	.word	0x00000000
        /*0040*/ 	.short	0x0002
        /*0042*/ 	.short	0x0010
        /*0044*/ 	.byte	0x00, 0xf5, 0x21, 0x00


	//----- nvinfo : EIATTR_KPARAM_INFO
	.align		4
.L_76:
        /*0048*/ 	.byte	0x04, 0x17
        /*004a*/ 	.short	(.L_78 - .L_77)
.L_77:
        /*004c*/ 	.word	0x00000000
        /*0050*/ 	.short	0x0001
        /*0052*/ 	.short	0x0008
        /*0054*/ 	.byte	0x00, 0xf5, 0x21, 0x00


	//----- nvinfo : EIATTR_KPARAM_INFO
	.align		4
.L_78:
        /*0058*/ 	.byte	0x04, 0x17
        /*005a*/ 	.short	(.L_80 - .L_79)
.L_79:
        /*005c*/ 	.word	0x00000000
        /*0060*/ 	.short	0x0000
        /*0062*/ 	.short	0x0000
        /*0064*/ 	.byte	0x00, 0xf5, 0x21, 0x00


	//----- nvinfo : EIATTR_SPARSE_MMA_MASK
	.align		4
.L_80:
        /*0068*/ 	.byte	0x03, 0x50
        /*006a*/ 	.short	0x0000


	//----- nvinfo : EIATTR_MAXREG_COUNT
	.align		4
        /*006c*/ 	.byte	0x03, 0x1b
        /*006e*/ 	.short	0x00ff


	//----- nvinfo : EIATTR_MERCURY_ISA_VERSION
	.align		4
        /*0070*/ 	.byte	0x03, 0x5f
        /*0072*/ 	.short	0x0101


	//----- nvinfo : EIATTR_VRC_CTA_INIT_COUNT
	.align		4
        /*0074*/ 	.byte	0x02, 0x4a
	.zero		1
	.zero		1


	//----- nvinfo : EIATTR_EXIT_INSTR_OFFSETS
	.align		4
        /*0078*/ 	.byte	0x04, 0x1c
        /*007a*/ 	.short	(.L_82 - .L_81)


	//   ....[0]....
.L_81:
        /*007c*/ 	.word	0x00000070


	//   ....[1]....
        /*0080*/ 	.word	0x00000520


	//   ....[2]....
        /*0084*/ 	.word	0x00004590


	//----- nvinfo : EIATTR_CRS_STACK_SIZE
	.align		4
.L_82:
        /*0088*/ 	.byte	0x04, 0x1e
        /*008a*/ 	.short	(.L_84 - .L_83)
.L_83:
        /*008c*/ 	.word	0x00000000


	//----- nvinfo : EIATTR_CBANK_PARAM_SIZE
	.align		4
.L_84:
        /*0090*/ 	.byte	0x03, 0x19
        /*0092*/ 	.short	0x0024


	//----- nvinfo : EIATTR_PARAM_CBANK
	.align		4
        /*0094*/ 	.byte	0x04, 0x0a
        /*0096*/ 	.short	(.L_86 - .L_85)
	.align		4
.L_85:
        /*0098*/ 	.word	index@(.nv.constant0._Z18compute_udf_kernelPfPiS0_iif)
        /*009c*/ 	.short	0x0380
        /*009e*/ 	.short	0x0024


	//----- nvinfo : EIATTR_SW_WAR
	.align		4
.L_86:
        /*00a0*/ 	.byte	0x04, 0x36
        /*00a2*/ 	.short	(.L_88 - .L_87)
.L_87:
        /*00a4*/ 	.word	0x00000008
.L_88:


//--------------------- .nv.callgraph             --------------------------
	.section	.nv.callgraph,"",@"SHT_CUDA_CALLGRAPH"
	.align	4
	.sectionentsize	8
	.align		4
        /*0000*/ 	.word	0x00000000
	.align		4
        /*0004*/ 	.word	0xffffffff
	.align		4
        /*0008*/ 	.word	0x00000000
	.align		4
        /*000c*/ 	.word	0xfffffffe
	.align		4
        /*0010*/ 	.word	0x00000000
	.align		4
        /*0014*/ 	.word	0xfffffffd
	.align		4
        /*0018*/ 	.word	0x00000000
	.align		4
        /*001c*/ 	.word	0xfffffffc


//--------------------- .nv.constant4             --------------------------
	.section	.nv.constant4,"a",@progbits
	.align	8
	.align		8
.nv.constant4:
        /*0000*/ 	.dword	_ZN34_INTERNAL_bdc84393_4_k_cu_8690ebfa4cuda3std3__45__cpo5beginE
	.align		8
        /*0008*/ 	.dword	_ZN34_INTERNAL_bdc84393_4_k_cu_8690ebfa4cuda3std3__45__cpo3endE
	.align		8
        /*0010*/ 	.dword	_ZN34_INTERNAL_bdc84393_4_k_cu_8690ebfa4cuda3std3__45__cpo6cbeginE
	.align		8
        /*0018*/ 	.dword	_ZN34_INTERNAL_bdc84393_4_k_cu_8690ebfa4cuda3std3__45__cpo4cendE
	.align		8
        /*0020*/ 	.dword	_ZN34_INTERNAL_bdc84393_4_k_cu_8690ebfa4cuda3std3__45__cpo6rbeginE
	.align		8
        /*0028*/ 	.dword	_ZN34_INTERNAL_bdc84393_4_k_cu_8690ebfa4cuda3std3__45__cpo4rendE
	.align		8
        /*0030*/ 	.dword	_ZN34_INTERNAL_bdc84393_4_k_cu_8690ebfa4cuda3std3__45__cpo7crbeginE
	.align		8
        /*0038*/ 	.dword	_ZN34_INTERNAL_bdc84393_4_k_cu_8690ebfa4cuda3std3__45__cpo5crendE
	.align		8
        /*0040*/ 	.dword	_ZN34_INTERNAL_bdc84393_4_k_cu_8690ebfa4cuda3std3__436_GLOBAL__N__bdc84393_4_k_cu_8690ebfa6ignoreE
	.align		8
        /*0048*/ 	.dword	_ZN34_INTERNAL_bdc84393_4_k_cu_8690ebfa4cuda3std3__419piecewise_constructE
	.align		8
        /*0050*/ 	.dword	_ZN34_INTERNAL_bdc84393_4_k_cu_8690ebfa4cuda3std3__48in_placeE
	.align		8
        /*0058*/ 	.dword	_ZN34_INTERNAL_bdc84393_4_k_cu_8690ebfa4cuda3std3__420unreachable_sentinelE
	.align		8
        /*0060*/ 	.dword	_ZN34_INTERNAL_bdc84393_4_k_cu_8690ebfa4cuda3std3__47nulloptE
	.align		8
        /*0068*/ 	.dword	_ZN34_INTERNAL_bdc84393_4_k_cu_8690ebfa4cuda3std3__48unexpectE
	.align		8
        /*0070*/ 	.dword	_ZN34_INTERNAL_bdc84393_4_k_cu_8690ebfa4cuda3std6ranges3__45__cpo4swapE
	.align		8
        /*0078*/ 	.dword	_ZN34_INTERNAL_bdc84393_4_k_cu_8690ebfa4cuda3std6ranges3__45__cpo9iter_moveE
	.align		8
        /*0080*/ 	.dword	_ZN34_INTERNAL_bdc84393_4_k_cu_8690ebfa4cuda3std6ranges3__45__cpo5beginE
	.align		8
        /*0088*/ 	.dword	_ZN34_INTERNAL_bdc84393_4_k_cu_8690ebfa4cuda3std6ranges3__45__cpo3endE
	.align		8
        /*0090*/ 	.dword	_ZN34_INTERNAL_bdc84393_4_k_cu_8690ebfa4cuda3std6ranges3__45__cpo6cbeginE
	.align		8
        /*0098*/ 	.dword	_ZN34_INTERNAL_bdc84393_4_k_cu_8690ebfa4cuda3std6ranges3__45__cpo4cendE
	.align		8
        /*00a0*/ 	.dword	_ZN34_INTERNAL_bdc84393_4_k_cu_8690ebfa4cuda3std6ranges3__45__cpo7advanceE
	.align		8
        /*00a8*/ 	.dword	_ZN34_INTERNAL_bdc84393_4_k_cu_8690ebfa4cuda3std6ranges3__45__cpo9iter_swapE
	.align		8
        /*00b0*/ 	.dword	_ZN34_INTERNAL_bdc84393_4_k_cu_8690ebfa4cuda3std6ranges3__45__cpo4nextE
	.align		8
        /*00b8*/ 	.dword	_ZN34_INTERNAL_bdc84393_4_k_cu_8690ebfa4cuda3std6ranges3__45__cpo4prevE
	.align		8
        /*00c0*/ 	.dword	_ZN34_INTERNAL_bdc84393_4_k_cu_8690ebfa4cuda3std6ranges3__45__cpo4dataE
	.align		8
        /*00c8*/ 	.dword	_ZN34_INTERNAL_bdc84393_4_k_cu_8690ebfa4cuda3std6ranges3__45__cpo5cdataE
	.align		8
        /*00d0*/ 	.dword	_ZN34_INTERNAL_bdc84393_4_k_cu_8690ebfa4cuda3std6ranges3__45__cpo4sizeE
	.align		8
        /*00d8*/ 	.dword	_ZN34_INTERNAL_bdc84393_4_k_cu_8690ebfa4cuda3std6ranges3__45__cpo5ssizeE
	.align		8
        /*00e0*/ 	.dword	_ZN34_INTERNAL_bdc84393_4_k_cu_8690ebfa4cuda3std6ranges3__45__cpo8distanceE
	.align		8
        /*00e8*/ 	.dword	_ZN34_INTERNAL_bdc84393_4_k_cu_8690ebfa6thrust24THRUST_300001_SM_1000_NS8cuda_cub3parE
	.align		8
        /*00f0*/ 	.dword	_ZN34_INTERNAL_bdc84393_4_k_cu_8690ebfa6thrust24THRUST_300001_SM_1000_NS8cuda_cub10par_nosyncE
	.align		8
        /*00f8*/ 	.dword	_ZN34_INTERNAL_bdc84393_4_k_cu_8690ebfa6thrust24THRUST_300001_SM_1000_NS6system6detail10sequential3seqE
	.align		8
        /*0100*/ 	.dword	_ZN34_INTERNAL_bdc84393_4_k_cu_8690ebfa6thrust24THRUST_300001_SM_1000_NS12placeholders2_1E
	.align		8
        /*0108*/ 	.dword	_ZN34_INTERNAL_bdc84393_4_k_cu_8690ebfa6thrust24THRUST_300001_SM_1000_NS12placeholders2_2E
	.align		8
        /*0110*/ 	.dword	_ZN34_INTERNAL_bdc84393_4_k_cu_8690ebfa6thrust24THRUST_300001_SM_1000_NS12placeholders2_3E
	.align		8
        /*0118*/ 	.dword	_ZN34_INTERNAL_bdc84393_4_k_cu_8690ebfa6thrust24THRUST_300001_SM_1000_NS12placeholders2_4E
	.align		8
        /*0120*/ 	.dword	_ZN34_INTERNAL_bdc84393_4_k_cu_8690ebfa6thrust24THRUST_300001_SM_1000_NS12placeholders2_5E
	.align		8
        /*0128*/ 	.dword	_ZN34_INTERNAL_bdc84393_4_k_cu_8690ebfa6thrust24THRUST_300001_SM_1000_NS12placeholders2_6E
	.align		8
        /*0130*/ 	.dword	_ZN34_INTERNAL_bdc84393_4_k_cu_8690ebfa6thrust24THRUST_300001_SM_1000_NS12placeholders2_7E
	.align		8
        /*0138*/ 	.dword	_ZN34_INTERNAL_bdc84393_4_k_cu_8690ebfa6thrust24THRUST_300001_SM_1000_NS12placeholders2_8E
	.align		8
        /*0140*/ 	.dword	_ZN34_INTERNAL_bdc84393_4_k_cu_8690ebfa6thrust24THRUST_300001_SM_1000_NS12placeholders2_9E
	.align		8
        /*0148*/ 	.dword	_ZN34_INTERNAL_bdc84393_4_k_cu_8690ebfa6thrust24THRUST_300001_SM_1000_NS12placeholders3_10E
	.align		8
        /*0150*/ 	.dword	_ZN34_INTERNAL_bdc84393_4_k_cu_8690ebfa6thrust24THRUST_300001_SM_1000_NS3seqE


//--------------------- .text._ZN3cub18CUB_300001_SM_10006detail11EmptyKernelIvEEvv --------------------------
	.section	.text._ZN3cub18CUB_300001_SM_10006detail11EmptyKernelIvEEvv,"ax",@progbits
	.align	128
        .global         _ZN3cub18CUB_300001_SM_10006detail11EmptyKernelIvEEvv
        .type           _ZN3cub18CUB_300001_SM_10006detail11EmptyKernelIvEEvv,@function
        .size           _ZN3cub18CUB_300001_SM_10006detail11EmptyKernelIvEEvv,(.L_x_161 - _ZN3cub18CUB_300001_SM_10006detail11EmptyKernelIvEEvv)
        .other          _ZN3cub18CUB_300001_SM_10006detail11EmptyKernelIvEEvv,@"STO_CUDA_ENTRY STV_DEFAULT"
_ZN3cub18CUB_300001_SM_10006detail11EmptyKernelIvEEvv:
.text._ZN3cub18CUB_300001_SM_10006detail11EmptyKernelIvEEvv:
[----:B------:R-:W-:Y:S01]  /*0000*/  LDC R1, c[0x0][0x37c] ;  /* 0x0000df00ff017b82 */ /* 0x000fe20000000800 */
[----:B------:R-:W-:Y:S05]  /*0010*/  EXIT ;  /* 0x000000000000794d */ /* 0x000fea0003800000 */
.L_x_0:
[----:B------:R-:W-:-:S00]  /*0020*/  BRA `(.L_x_0) ;  /* 0xfffffffc00fc7947 */ /* 0x000fc0000383ffff */
[----:B------:R-:W-:-:S00]  /*0030*/  NOP ;  /* 0x0000000000007918 */ /* 0x000fc00000000000 */
        /* <DEDUP_REMOVED lines=12> */
.L_x_161:


//--------------------- .text._Z18compute_udf_kernelPfPiS0_iif --------------------------
	.section	.text._Z18compute_udf_kernelPfPiS0_iif,"ax",@progbits
	.align	128
        .global         _Z18compute_udf_kernelPfPiS0_iif
        .type           _Z18compute_udf_kernelPfPiS0_iif,@function
        .size           _Z18compute_udf_kernelPfPiS0_iif,(.L_x_160 - _Z18compute_udf_kernelPfPiS0_iif)
        .other          _Z18compute_udf_kernelPfPiS0_iif,@"STO_CUDA_ENTRY STV_DEFAULT"
_Z18compute_udf_kernelPfPiS0_iif:
.text._Z18compute_udf_kernelPfPiS0_iif:
[----:B------:R-:W-:Y:S01]  /*0000*/  LDC R1, c[0x0][0x37c] ;  /* 0x0000df00ff017b82 */ /* 0x000fe20000000800 */
[----:B------:R-:W0:Y:S07]  /*0010*/  S2R R3, SR_TID.X ;  /* 0x0000000000037919 */ /* 0x000e2e0000002100 */
[----:B------:R-:W0:Y:S01]  /*0020*/  S2UR UR4, SR_CTAID.X ;  /* 0x00000000000479c3 */ /* 0x000e220000002500 */
[----:B------:R-:W1:Y:S07]  /*0030*/  LDCU UR5, c[0x0][0x398] ;  /* 0x00007300ff0577ac */ /* 0x000e6e0008000800 */
[----:B------:R-:W0:Y:S02]  /*0040*/  LDC R0, c[0x0][0x360] ;  /* 0x0000d800ff007b82 */ /* 0x000e240000000800 */
[----:B0-----:R-:W-:-:S05]  /*0050*/  IMAD R0, R0, UR4, R3 ;  /* 0x0000000400007c24 */ /* 0x001fca000f8e0203 */
[----:B-1----:R-:W-:-:S13]  /*0060*/  ISETP.GE.AND P0, PT, R0, UR5, PT ;  /* 0x0000000500007c0c */ /* 0x002fda000bf06270 */
[----:B------:R-:W-:Y:S05]  /*0070*/  @P0 EXIT ;  /* 0x000000000000094d */ /* 0x000fea0003800000 */
[----:B------:R-:W0:Y:S01]  /*0080*/  LDC.64 R2, c[0x0][0x388] ;  /* 0x0000e200ff027b82 */ /* 0x000e220000000a00 */
[----:B------:R-:W1:Y:S01]  /*0090*/  LDCU.64 UR6, c[0x0][0x358] ;  /* 0x00006b00ff0677ac */ /* 0x000e620008000a00 */
[----:B------:R-:W-:Y:S01]  /*00a0*/  LEA R5, R0, R0, 0x1 ;  /* 0x0000000000057211 */ /* 0x000fe200078e08ff */
[----:B------:R-:W2:Y:S05]  /*00b0*/  LDCU UR5, c[0x0][0x39c] ;  /* 0x00007380ff0577ac */ /* 0x000eaa0008000800 */
[----:B------:R-:W3:Y:S01]  /*00c0*/  LDC.64 R8, c[0x0][0x380] ;  /* 0x0000e000ff087b82 */ /* 0x000ee20000000a00 */
[----:B0-----:R-:W-:-:S05]  /*00d0*/  IMAD.WIDE R2, R5, 0x4, R2 ;  /* 0x0000000405027825 */ /* 0x001fca00078e0202 */
[----:B-1----:R-:W4:Y:S04]  /*00e0*/  LDG.E R0, desc[UR6][R2.64] ;  /* 0x0000000602007981 */ /* 0x002f28000c1e1900 */
[----:B------:R-:W5:Y:S04]  /*00f0*/  LDG.E R4, desc[UR6][R2.64+0x4] ;  /* 0x0000040602047981 */ /* 0x000f68000c1e1900 */
[----:B------:R-:W2:Y:S01]  /*0100*/  LDG.E R5, desc[UR6][R2.64+0x8] ;  /* 0x0000080602057981 */ /* 0x000ea2000c1e1900 */
[----:B----4-:R-:W-:Y:S02]  /*0110*/  LEA R7, R0, R0, 0x1 ;  /* 0x0000000000077211 */ /* 0x010fe400078e08ff */
[----:B-----5:R-:W-:-:S02]  /*0120*/  LEA R11, R4, R4, 0x1 ;  /* 0x00000004040b7211 */ /* 0x020fc400078e08ff */
[----:B--2---:R-:W-:Y:S01]  /*0130*/  LEA R13, R5, R5, 0x1 ;  /* 0x00000005050d7211 */ /* 0x004fe200078e08ff */
[----:B---3--:R-:W-:-:S04]  /*0140*/  IMAD.WIDE R4, R7, 0x4, R8 ;  /* 0x0000000407047825 */ /* 0x008fc800078e0208 */
[--C-:B------:R-:W-:Y:S01]  /*0150*/  IMAD.WIDE R6, R11, 0x4, R8.reuse ;  /* 0x000000040b067825 */ /* 0x100fe200078e0208 */
[----:B------:R-:W2:Y:S03]  /*0160*/  LDG.E R49, desc[UR6][R4.64] ;  /* 0x0000000604317981 */ /* 0x000ea6000c1e1900 */
[----:B------:R-:W-:Y:S01]  /*0170*/  IMAD.WIDE R8, R13, 0x4, R8 ;  /* 0x000000040d087825 */ /* 0x000fe200078e0208 */
[----:B------:R-:W2:Y:S04]  /*0180*/  LDG.E R48, desc[UR6][R6.64] ;  /* 0x0000000606307981 */ /* 0x000ea8000c1e1900 */
[----:B------:R-:W2:Y:S04]  /*0190*/  LDG.E R47, desc[UR6][R8.64] ;  /* 0x00000006082f7981 */ /* 0x000ea8000c1e1900 */
[----:B------:R-:W3:Y:S04]  /*01a0*/  LDG.E R46, desc[UR6][R4.64+0x4] ;  /* 0x00000406042e7981 */ /* 0x000ee8000c1e1900 */
[----:B------:R-:W3:Y:S04]  /*01b0*/  LDG.E R45, desc[UR6][R6.64+0x4] ;  /* 0x00000406062d7981 */ /* 0x000ee8000c1e1900 */
[----:B------:R-:W3:Y:S04]  /*01c0*/  LDG.E R44, desc[UR6][R8.64+0x4] ;  /* 0x00000406082c7981 */ /* 0x000ee8000c1e1900 */
[----:B------:R0:W4:Y:S04]  /*01d0*/  LDG.E R43, desc[UR6][R4.64+0x8] ;  /* 0x00000806042b7981 */ /* 0x000128000c1e1900 */
[----:B------:R-:W4:Y:S04]  /*01e0*/  LDG.E R42, desc[UR6][R6.64+0x8] ;  /* 0x00000806062a7981 */ /* 0x000f28000c1e1900 */
[----:B------:R1:W4:Y:S01]  /*01f0*/  LDG.E R40, desc[UR6][R8.64+0x8] ;  /* 0x0000080608287981 */ /* 0x000322000c1e1900 */
[----:B------:R-:W-:-:S09]  /*0200*/  UIADD3 UR4, UPT, UPT, UR5, -0x1, URZ ;  /* 0xffffffff05047890 */ /* 0x000fd2000fffe0ff */
[----:B------:R-:W-:Y:S01]  /*0210*/  I2F.F64 R2, UR4 ;  /* 0x0000000400027d12 */ /* 0x000fe20008201c00 */
[CCC-:B--2---:R-:W-:Y:S02]  /*0220*/  FMNMX3 R0, R49.reuse, R48.reuse, R47.reuse, PT ;  /* 0x0000003031007276 */ /* 0x1c4fe4000380002f */
[----:B------:R-:W-:-:S05]  /*0230*/  FMNMX3 R14, R49, R48, R47, !PT ;  /* 0x00000030310e7276 */ /* 0x000fca000780002f */
[----:B------:R-:W2:Y:S01]  /*0240*/  F2F.F64.F32 R10, R0 ;  /* 0x00000000000a7310 */ /* 0x000ea20000201800 */
[CCC-:B---3--:R-:W-:Y:S02]  /*0250*/  FMNMX3 R16, R46.reuse, R45.reuse, R44.reuse, PT ;  /* 0x0000002d2e107276 */ /* 0x1c8fe4000380002c */
[----:B------:R-:W-:-:S05]  /*0260*/  FMNMX3 R17, R46, R45, R44, !PT ;  /* 0x0000002d2e117276 */ /* 0x000fca000780002c */
[----:B0-----:R-:W0:Y:S08]  /*0270*/  F2F.F64.F32 R4, R16 ;  /* 0x0000001000047310 */ /* 0x001e300000201800 */
[----:B------:R-:W3:Y:S08]  /*0280*/  F2F.F64.F32 R12, R14 ;  /* 0x0000000e000c7310 */ /* 0x000ef00000201800 */
[----:B-1----:R-:W1:Y:S01]  /*0290*/  F2F.F64.F32 R8, R17 ;  /* 0x0000001100087310 */ /* 0x002e620000201800 */
[----:B--2---:R-:W-:-:S02]  /*02a0*/  DADD R10, R10, 0.5 ;  /* 0x3fe000000a0a7429 */ /* 0x004fc40000000000 */
[----:B0-----:R-:W-:Y:S01]  /*02b0*/  DADD R4, R4, 0.5 ;  /* 0x3fe0000004047429 */ /* 0x001fe20000000000 */
[----:B----4-:R-:W-:Y:S01]  /*02c0*/  FMNMX3 R18, R43, R42, R40, !PT ;  /* 0x0000002a2b127276 */ /* 0x010fe20007800028 */
[----:B---3--:R-:W-:-:S03]  /*02d0*/  DADD R12, R12, 0.5 ;  /* 0x3fe000000c0c7429 */ /* 0x008fc60000000000 */
[----:B------:R-:W0:Y:S01]  /*02e0*/  F2F.F64.F32 R14, R18 ;  /* 0x00000012000e7310 */ /* 0x000e220000201800 */
[----:B------:R-:W-:Y:S02]  /*02f0*/  DMUL R10, R10, R2 ;  /* 0x000000020a0a7228 */ /* 0x000fe40000000000 */
[----:B-1----:R-:W-:Y:S01]  /*0300*/  DADD R8, R8, 0.5 ;  /* 0x3fe0000008087429 */ /* 0x002fe20000000000 */
[----:B------:R-:W-:Y:S01]  /*0310*/  FMNMX3 R0, R43, R42, R40, PT ;  /* 0x0000002a2b007276 */ /* 0x000fe20003800028 */
[C---:B------:R-:W-:Y:S01]  /*0320*/  DMUL R6, R2.reuse, R4 ;  /* 0x0000000402067228 */ /* 0x040fe20000000000 */
[----:B------:R-:W1:Y:S01]  /*0330*/  LDC R5, c[0x0][0x3a0] ;  /* 0x0000e800ff057b82 */ /* 0x000e620000000800 */
[C---:B------:R-:W-:Y:S01]  /*0340*/  DMUL R12, R2.reuse, R12 ;  /* 0x0000000c020c7228 */ /* 0x040fe20000000000 */
[----:B------:R2:W-:Y:S03]  /*0350*/  F2F.F32.F64 R19, R10 ;  /* 0x0000000a00137310 */ /* 0x0005e60000301000 */
[----:B--2---:R-:W-:-:S05]  /*0360*/  DMUL R10, R2, R8 ;  /* 0x00000008020a7228 */ /* 0x004fca0000000000 */
[----:B------:R-:W2:Y:S01]  /*0370*/  F2F.F64.F32 R8, R0 ;  /* 0x0000000000087310 */ /* 0x000ea20000201800 */
[----:B0-----:R-:W-:-:S07]  /*0380*/  DADD R14, R14, 0.5 ;  /* 0x3fe000000e0e7429 */ /* 0x001fce0000000000 */
[----:B------:R1:W0:Y:S01]  /*0390*/  F2F.F32.F64 R12, R12 ;  /* 0x0000000c000c7310 */ /* 0x0002220000301000 */
[----:B------:R-:W-:Y:S02]  /*03a0*/  DMUL R14, R2, R14 ;  /* 0x0000000e020e7228 */ /* 0x000fe40000000000 */
[----:B--2---:R-:W-:-:S05]  /*03b0*/  DADD R8, R8, 0.5 ;  /* 0x3fe0000008087429 */ /* 0x004fca0000000000 */
[----:B------:R-:W-:Y:S01]  /*03c0*/  F2I.FLOOR.NTZ R19, R19 ;  /* 0x0000001300137305 */ /* 0x000fe20000207100 */
[----:B-1----:R-:W-:Y:S02]  /*03d0*/  FADD R13, R5, 1 ;  /* 0x3f800000050d7421 */ /* 0x002fe40000000000 */
[----:B------:R-:W-:-:S05]  /*03e0*/  DMUL R8, R2, R8 ;  /* 0x0000000802087228 */ /* 0x000fca0000000000 */
[----:B0-----:R-:W0:Y:S08]  /*03f0*/  F2I.FLOOR.NTZ R12, R12 ;  /* 0x0000000c000c7305 */ /* 0x001e300000207100 */
[----:B------:R-:W1:Y:S08]  /*0400*/  F2F.F32.F64 R10, R10 ;  /* 0x0000000a000a7310 */ /* 0x000e700000301000 */
[----:B------:R-:W2:Y:S08]  /*0410*/  F2F.F32.F64 R14, R14 ;  /* 0x0000000e000e7310 */ /* 0x000eb00000301000 */
[----:B------:R-:W3:Y:S01]  /*0420*/  F2I.TRUNC.NTZ R13, R13 ;  /* 0x0000000d000d7305 */ /* 0x000ee2000020f100 */
[----:B0-----:R-:W-:-:S02]  /*0430*/  VIMNMX R41, PT, PT, R12, UR4, PT ;  /* 0x000000040c297c48 */ /* 0x001fc4000bfe0100 */
[----:B------:R-:W-:-:S05]  /*0440*/  VIMNMX R0, PT, PT, RZ, R19, !PT ;  /* 0x00000013ff007248 */ /* 0x000fca0007fe0100 */
[----:B------:R2:W0:Y:S08]  /*0450*/  F2F.F32.F64 R6, R6 ;  /* 0x0000000600067310 */ /* 0x0004300000301000 */
[----:B------:R-:W4:Y:S01]  /*0460*/  F2F.F32.F64 R8, R8 ;  /* 0x0000000800087310 */ /* 0x000f220000301000 */
[-C--:B---3--:R-:W-:Y:S02]  /*0470*/  VIADDMNMX R41, R41, R13.reuse, UR4, PT ;  /* 0x0000000429297e46 */ /* 0x088fe4000b80010d */
[----:B------:R-:W-:-:S05]  /*0480*/  VIADDMNMX R30, R0, -R13, RZ, !PT ;  /* 0x8000000d001e7246 */ /* 0x000fca00078001ff */
[----:B-1----:R-:W1:Y:S01]  /*0490*/  F2I.FLOOR.NTZ R4, R10 ;  /* 0x0000000a00047305 */ /* 0x002e620000207100 */
[----:B------:R-:W-:-:S07]  /*04a0*/  ISETP.GT.AND P0, PT, R30, R41, PT ;  /* 0x000000291e00720c */ /* 0x000fce0003f04270 */
[----:B--2---:R-:W2:Y:S08]  /*04b0*/  F2I.FLOOR.NTZ R7, R14 ;  /* 0x0000000e00077305 */ /* 0x004eb00000207100 */
[----:B0-----:R-:W0:Y:S08]  /*04c0*/  F2I.FLOOR.NTZ R6, R6 ;  /* 0x0000000600067305 */ /* 0x001e300000207100 */
[----:B----4-:R3:W4:Y:S01]  /*04d0*/  F2I.FLOOR.NTZ R2, R8 ;  /* 0x0000000800027305 */ /* 0x0107220000207100 */
[----:B-1----:R-:W-:-:S02]  /*04e0*/  VIMNMX R4, PT, PT, R4, UR4, PT ;  /* 0x0000000404047c48 */ /* 0x002fc4000bfe0100 */
[----:B--2---:R-:W-:Y:S02]  /*04f0*/  VIMNMX R7, PT, PT, R7, UR4, PT ;  /* 0x0000000407077c48 */ /* 0x004fe4000bfe0100 */
[-C--:B------:R-:W-:Y:S02]  /*0500*/  VIADDMNMX R38, R4, R13.reuse, UR4, PT ;  /* 0x0000000404267e46 */ /* 0x080fe4000b80010d */
[----:B------:R-:W-:Y:S01]  /*0510*/  VIADDMNMX R39, R7, R13, UR4, PT ;  /* 0x0000000407277e46 */ /* 0x000fe2000b80010d */
[----:B0-----:R-:W-:Y:S06]  /*0520*/  @P0 EXIT ;  /* 0x000000000000094d */ /* 0x001fec0003800000 */
[----:B------:R-:W-:Y:S01]  /*0530*/  I2FP.F32.S32 R0, UR5 ;  /* 0x0000000500007c45 */ /* 0x000fe20008201400 */
[C---:B------:R-:W-:Y:S01]  /*0540*/  FADD R3, R46.reuse, -R44 ;  /* 0x8000002c2e037221 */ /* 0x040fe20000000000 */
[----:B----4-:R-:W-:Y:S01]  /*0550*/  VIMNMX R2, PT, PT, RZ, R2, !PT ;  /* 0x00000002ff027248 */ /* 0x010fe20007fe0100 */
[C---:B------:R-:W-:Y:S01]  /*0560*/  FADD R4, R49.reuse, -R47 ;  /* 0x8000002f31047221 */ /* 0x040fe20000000000 */
[----:B------:R-:W0:Y:S01]  /*0570*/  MUFU.RCP R7, R0 ;  /* 0x0000000000077308 */ /* 0x000e220000001000 */
[----:B------:R-:W-:Y:S01]  /*0580*/  FADD R35, R49, -R48 ;  /* 0x8000003031237221 */ /* 0x000fe20000000000 */
[----:B------:R-:W-:Y:S01]  /*0590*/  FSETP.NEU.AND P1, PT, R3, RZ, PT ;  /* 0x000000ff0300720b */ /* 0x000fe20003f2d000 */
[--C-:B------:R-:W-:Y:S01]  /*05a0*/  FADD R3, R46, -R45.reuse ;  /* 0x8000002d2e037221 */ /* 0x100fe20000000000 */
[----:B------:R-:W-:Y:S01]  /*05b0*/  VIADDMNMX R36, R2, -R13, RZ, !PT ;  /* 0x8000000d02247246 */ /* 0x000fe200078001ff */
[--C-:B------:R-:W-:Y:S01]  /*05c0*/  FADD R34, R45, -R44.reuse ;  /* 0x8000002c2d227221 */ /* 0x100fe20000000000 */
[C---:B------:R-:W-:Y:S01]  /*05d0*/  FADD R31, -R46.reuse, R44 ;  /* 0x0000002c2e1f7221 */ /* 0x040fe20000000100 */
[----:B------:R-:W-:Y:S01]  /*05e0*/  FADD R27, -R46, R45 ;  /* 0x0000002d2e1b7221 */ /* 0x000fe20000000100 */
[----:B------:R-:W-:Y:S01]  /*05f0*/  FSETP.NEU.AND P0, PT, R3, RZ, PT ;  /* 0x000000ff0300720b */ /* 0x000fe20003f0d000 */
[----:B------:R-:W1:Y:S01]  /*0600*/  FCHK P3, R5, R0 ;  /* 0x0000000005007302 */ /* 0x000e620000060000 */
[----:B------:R-:W-:Y:S01]  /*0610*/  FSETP.NEU.OR P1, PT, R4, RZ, P1 ;  /* 0x000000ff0400720b */ /* 0x000fe20000f2d400 */
[----:B------:R-:W-:Y:S01]  /*0620*/  FADD R4, R43, -R42 ;  /* 0x8000002a2b047221 */ /* 0x000fe20000000000 */
[----:B------:R-:W-:Y:S01]  /*0630*/  VIMNMX R6, PT, PT, RZ, R6, !PT ;  /* 0x00000006ff067248 */ /* 0x000fe20007fe0100 */
[----:B------:R-:W-:Y:S01]  /*0640*/  FADD R33, -R49, R47 ;  /* 0x0000002f31217221 */ /* 0x000fe20000000100 */
[----:B------:R-:W-:Y:S01]  /*0650*/  FSETP.NEU.OR P0, PT, R35, RZ, P0 ;  /* 0x000000ff2300720b */ /* 0x000fe2000070d400 */
[----:B------:R-:W-:Y:S01]  /*0660*/  FADD R29, -R43, R40 ;  /* 0x000000282b1d7221 */ /* 0x000fe20000000100 */
[----:B------:R-:W-:Y:S01]  /*0670*/  FADD R28, -R49, R48 ;  /* 0x00000030311c7221 */ /* 0x000fe20000000100 */
[----:B0-----:R-:W-:Y:S01]  /*0680*/  FFMA R32, -R0, R7, 1 ;  /* 0x3f80000000207423 */ /* 0x001fe20000000107 */
[----:B------:R-:W-:Y:S01]  /*0690*/  FSETP.NEU.AND P2, PT, R34, RZ, PT ;  /* 0x000000ff2200720b */ /* 0x000fe20003f4d000 */
[----:B------:R-:W-:Y:S01]  /*06a0*/  FADD R26, -R43, R42 ;  /* 0x0000002a2b1a7221 */ /* 0x000fe20000000100 */
[----:B------:R-:W-:Y:S01]  /*06b0*/  VIADDMNMX R37, R6, -R13, RZ, !PT ;  /* 0x8000000d06257246 */ /* 0x000fe200078001ff */
[----:B------:R-:W-:Y:S01]  /*06c0*/  FFMA R32, R7, R32, R7 ;  /* 0x0000002007207223 */ /* 0x000fe20000000007 */
[----:B------:R-:W-:Y:S01]  /*06d0*/  FADD R7, R48, -R47 ;  /* 0x8000002f30077221 */ /* 0x000fe20000000000 */
[--C-:B------:R-:W-:Y:S01]  /*06e0*/  FADD R6, R43, -R40.reuse ;  /* 0x800000282b067221 */ /* 0x100fe20000000000 */
[----:B------:R-:W-:Y:S01]  /*06f0*/  FSETP.NEU.OR P0, PT, R4, RZ, P0 ;  /* 0x000000ff0400720b */ /* 0x000fe2000070d400 */
[----:B------:R-:W-:Y:S01]  /*0700*/  FFMA R3, R32, R5, RZ ;  /* 0x0000000520037223 */ /* 0x000fe200000000ff */
[----:B------:R-:W-:Y:S01]  /*0710*/  FADD R25, R42, -R40 ;  /* 0x800000282a197221 */ /* 0x000fe20000000000 */
[----:B------:R-:W-:Y:S01]  /*0720*/  FMUL R17, R28, R29 ;  /* 0x0000001d1c117220 */ /* 0x000fe20000400000 */
[----:B------:R-:W-:Y:S01]  /*0730*/  FMUL R15, R27, R33 ;  /* 0x000000211b0f7220 */ /* 0x000fe20000400000 */
[----:B------:R-:W-:Y:S01]  /*0740*/  FFMA R2, -R0, R3, R5 ;  /* 0x0000000300027223 */ /* 0x000fe20000000105 */
[----:B------:R-:W-:Y:S01]  /*0750*/  FSETP.NEU.OR P2, PT, R7, RZ, P2 ;  /* 0x000000ff0700720b */ /* 0x000fe2000174d400 */
[C---:B------:R-:W-:Y:S01]  /*0760*/  FMUL R4, R26.reuse, R31 ;  /* 0x0000001f1a047220 */ /* 0x040fe20000400000 */
[----:B------:R-:W-:Y:S01]  /*0770*/  FFMA R18, R26, R33, -R17 ;  /* 0x000000211a127223 */ /* 0x000fe20000000811 */
[----:B------:R-:W-:Y:S01]  /*0780*/  FFMA R32, R32, R2, R3 ;  /* 0x0000000220207223 */ /* 0x000fe20000000003 */
[----:B------:R-:W-:Y:S01]  /*0790*/  FMUL R2, R31, R31 ;  /* 0x0000001f1f027220 */ /* 0x000fe20000400000 */
[----:B------:R-:W-:Y:S01]  /*07a0*/  FMUL R3, R27, R27 ;  /* 0x0000001b1b037220 */ /* 0x000fe20000400000 */
[----:B------:R-:W-:Y:S01]  /*07b0*/  FFMA R16, R28, R31, -R15 ;  /* 0x0000001f1c107223 */ /* 0x000fe2000000080f */
[----:B------:R-:W-:Y:S01]  /*07c0*/  FSETP.NEU.OR P1, PT, R6, RZ, P1 ;  /* 0x000000ff0600720b */ /* 0x000fe20000f2d400 */
[----:B------:R-:W-:Y:S01]  /*07d0*/  FFMA R2, R33, R33, R2 ;  /* 0x0000002121027223 */ /* 0x000fe20000000002 */
[----:B------:R-:W-:Y:S01]  /*07e0*/  FFMA R3, R28, R28, R3 ;  /* 0x0000001c1c037223 */ /* 0x000fe20000000003 */
[----:B------:R-:W-:Y:S01]  /*07f0*/  I2FP.F32.S32 R24, UR4 ;  /* 0x0000000400187c45 */ /* 0x000fe20008201400 */
[----:B------:R-:W-:Y:S01]  /*0800*/  FADD R23, -R48, R47 ;  /* 0x0000002f30177221 */ /* 0x000fe20000000100 */
[----:B------:R-:W-:Y:S01]  /*0810*/  FADD R22, -R45, R44 ;  /* 0x0000002c2d167221 */ /* 0x000fe20000000100 */
[----:B------:R-:W-:Y:S01]  /*0820*/  FADD R21, -R42, R40 ;  /* 0x000000282a157221 */ /* 0x000fe20000000100 */
[CCC-:B------:R-:W-:Y:S01]  /*0830*/  FFMA R20, R27.reuse, R29.reuse, -R4.reuse ;  /* 0x0000001d1b147223 */ /* 0x1c0fe20000000804 */
[----:B------:R-:W-:Y:S01]  /*0840*/  FFMA R19, -R27, R29, R4 ;  /* 0x0000001d1b137223 */ /* 0x000fe20000000104 */
[----:B------:R-:W-:Y:S01]  /*0850*/  FSETP.NEU.OR P2, PT, R25, RZ, P2 ;  /* 0x000000ff1900720b */ /* 0x000fe2000174d400 */
[----:B------:R-:W-:Y:S01]  /*0860*/  FFMA R17, -R26, R33, R17 ;  /* 0x000000211a117223 */ /* 0x000fe20000000111 */
[----:B------:R-:W-:Y:S01]  /*0870*/  FFMA R15, -R28, R31, R15 ;  /* 0x0000001f1c0f7223 */ /* 0x000fe2000000010f */
[----:B------:R-:W-:Y:S01]  /*0880*/  FFMA R14, R29, R29, R2 ;  /* 0x0000001d1d0e7223 */ /* 0x000fe20000000002 */
[----:B------:R-:W-:Y:S01]  /*0890*/  FFMA R13, R26, R26, R3 ;  /* 0x0000001a1a0d7223 */ /* 0x000fe20000000003 */
[----:B-1----:R-:W-:Y:S08]  /*08a0*/  @!P3 BRA `(.L_x_1) ;  /* 0x000000000014b947 */ /* 0x002ff00003800000 */
[----:B------:R-:W0:Y:S01]  /*08b0*/  LDCU UR4, c[0x0][0x3a0] ;  /* 0x00007400ff0477ac */ /* 0x000e220008000800 */
[----:B------:R-:W-:Y:S02]  /*08c0*/  MOV R50, 0x8f0 ;  /* 0x000008f000327802 */ /* 0x000fe40000000f00 */
[----:B0-----:R-:W-:-:S07]  /*08d0*/  MOV R54, UR4 ;  /* 0x0000000400367c02 */ /* 0x001fce0008000f00 */
[----:B---3--:R-:W-:Y:S05]  /*08e0*/  CALL.REL.NOINC `($__internal_2_$__cuda_sm3x_div_rn_noftz_f32_slowpath) ;  /* 0x0000004000587944 */ /* 0x008fea0003c00000 */
[----:B------:R-:W-:-:S07]  /*08f0*/  MOV R32, R0 ;  /* 0x0000000000207202 */ /* 0x000fce0000000f00 */
.L_x_1:
[----:B------:R-:W-:Y:S01]  /*0900*/  ISETP.GT.AND P3, PT, R37, R38, PT ;  /* 0x000000262500720c */ /* 0x000fe20003f64270 */
[----:B------:R-:W-:-:S12]  /*0910*/  BSSY B0, `(.L_x_2) ;  /* 0x00003c4000007945 */ /* 0x000fd80003800000 */
[----:B0-----:R-:W-:Y:S05]  /*0920*/  @P3 BRA `(.L_x_3) ;  /* 0x0000003c00083947 */ /* 0x001fea0003800000 */
[----:B------:R-:W0:Y:S01]  /*0930*/  MUFU.RCP R3, R24 ;  /* 0x0000001800037308 */ /* 0x000e220000001000 */
[----:B------:R-:W-:Y:S01]  /*0940*/  I2FP.F32.U32 R54, R30 ;  /* 0x0000001e00367245 */ /* 0x000fe20000201000 */
[----:B------:R-:W-:Y:S06]  /*0950*/  BSSY.RECONVERGENT B1, `(.L_x_4) ;  /* 0x000000c000017945 */ /* 0x000fec0003800200 */
[----:B------:R-:W1:Y:S01]  /*0960*/  FCHK P3, R54, R24 ;  /* 0x0000001836007302 */ /* 0x000e620000060000 */
[----:B0-----:R-:W-:-:S04]  /*0970*/  FFMA R0, -R24, R3, 1 ;  /* 0x3f80000018007423 */ /* 0x001fc80000000103 */
[----:B------:R-:W-:-:S04]  /*0980*/  FFMA R3, R3, R0, R3 ;  /* 0x0000000003037223 */ /* 0x000fc80000000003 */
[----:B------:R-:W-:-:S04]  /*0990*/  FFMA R0, R54, R3, RZ ;  /* 0x0000000336007223 */ /* 0x000fc800000000ff */
[----:B------:R-:W-:-:S04]  /*09a0*/  FFMA R2, -R24, R0, R54 ;  /* 0x0000000018027223 */ /* 0x000fc80000000136 */
[----:B------:R-:W-:Y:S01]  /*09b0*/  FFMA R12, R3, R2, R0 ;  /* 0x00000002030c7223 */ /* 0x000fe20000000000 */
[----:B-1----:R-:W-:Y:S06]  /*09c0*/  @!P3 BRA `(.L_x_5) ;  /* 0x000000000010b947 */ /* 0x002fec0003800000 */
[----:B------:R-:W-:Y:S02]  /*09d0*/  MOV R0, R24 ;  /* 0x0000001800007202 */ /* 0x000fe40000000f00 */
[----:B------:R-:W-:-:S07]  /*09e0*/  MOV R50, 0xa00 ;  /* 0x00000a0000327802 */ /* 0x000fce0000000f00 */
[----:B---3--:R-:W-:Y:S05]  /*09f0*/  CALL.REL.NOINC `($__internal_2_$__cuda_sm3x_div_rn_noftz_f32_slowpath) ;  /* 0x0000004000147944 */ /* 0x008fea0003c00000 */
[----:B------:R-:W-:-:S07]  /*0a00*/  MOV R12, R0 ;  /* 0x00000000000c7202 */ /* 0x000fce0000000f00 */
.L_x_5:
[----:B------:R-:W-:Y:S05]  /*0a10*/  BSYNC.RECONVERGENT B1 ;  /* 0x0000000000017941 */ /* 0x000fea0003800200 */
.L_x_4:
[----:B------:R-:W-:Y:S01]  /*0a20*/  FADD R12, R12, -0.5 ;  /* 0xbf0000000c0c7421 */ /* 0x000fe20000000000 */
[----:B------:R-:W-:-:S07]  /*0a30*/  MOV R11, R37 ;  /* 0x00000025000b7202 */ /* 0x000fce0000000f00 */
.L_x_140:
[----:B------:R-:W-:Y:S01]  /*0a40*/  ISETP.GT.AND P3, PT, R36, R39, PT ;  /* 0x000000272400720c */ /* 0x000fe20003f64270 */
[----:B------:R-:W-:-:S12]  /*0a50*/  BSSY B1, `(.L_x_6) ;  /* 0x00003ac000017945 */ /* 0x000fd80003800000 */
[----:B0-----:R-:W-:Y:S05]  /*0a60*/  @P3 BRA `(.L_x_7) ;  /* 0x0000003800a83947 */ /* 0x001fea0003800000 */
[----:B------:R-:W0:Y:S01]  /*0a70*/  MUFU.RCP R3, R24 ;  /* 0x0000001800037308 */ /* 0x000e220000001000 */
[----:B------:R-:W1:Y:S01]  /*0a80*/  LDCU UR4, c[0x0][0x39c] ;  /* 0x00007380ff0477ac */ /* 0x000e620008000800 */
[----:B------:R-:W-:Y:S01]  /*0a90*/  I2FP.F32.U32 R54, R11 ;  /* 0x0000000b00367245 */ /* 0x000fe20000201000 */
[----:B------:R-:W-:Y:S01]  /*0aa0*/  BSSY.RECONVERGENT B2, `(.L_x_8) ;  /* 0x000000f000027945 */ /* 0x000fe20003800200 */
[----:B------:R-:W-:Y:S02]  /*0ab0*/  IADD3 R10, PT, PT, -R39, R36, RZ ;  /* 0x00000024270a7210 */ /* 0x000fe40007ffe1ff */
[----:B------:R-:W-:Y:S02]  /*0ac0*/  IADD3 R9, PT, PT, R36, -0x1, RZ ;  /* 0xffffffff24097810 */ /* 0x000fe40007ffe0ff */
[----:B------:R-:W2:Y:S01]  /*0ad0*/  FCHK P3, R54, R24 ;  /* 0x0000001836007302 */ /* 0x000ea20000060000 */
[----:B0-----:R-:W-:Y:S01]  /*0ae0*/  FFMA R0, -R24, R3, 1 ;  /* 0x3f80000018007423 */ /* 0x001fe20000000103 */
[----:B-1----:R-:W-:-:S03]  /*0af0*/  IMAD R7, R30, UR4, R11 ;  /* 0x000000041e077c24 */ /* 0x002fc6000f8e020b */
[----:B------:R-:W-:-:S04]  /*0b00*/  FFMA R0, R3, R0, R3 ;  /* 0x0000000003007223 */ /* 0x000fc80000000003 */
[----:B------:R-:W-:-:S04]  /*0b10*/  FFMA R3, R0, R54, RZ ;  /* 0x0000003600037223 */ /* 0x000fc800000000ff */
[----:B------:R-:W-:-:S04]  /*0b20*/  FFMA R2, -R24, R3, R54 ;  /* 0x0000000318027223 */ /* 0x000fc80000000136 */
[----:B---3--:R-:W-:Y:S01]  /*0b30*/  FFMA R8, R0, R2, R3 ;  /* 0x0000000200087223 */ /* 0x008fe20000000003 */
[----:B--2---:R-:W-:Y:S06]  /*0b40*/  @!P3 BRA `(.L_x_9) ;  /* 0x000000000010b947 */ /* 0x004fec0003800000 */
[----:B------:R-:W-:Y:S02]  /*0b50*/  MOV R0, R24 ;  /* 0x0000001800007202 */ /* 0x000fe40000000f00 */
[----:B------:R-:W-:-:S07]  /*0b60*/  MOV R50, 0xb80 ;  /* 0x00000b8000327802 */ /* 0x000fce0000000f00 */
[----:B------:R-:W-:Y:S05]  /*0b70*/  CALL.REL.NOINC `($__internal_2_$__cuda_sm3x_div_rn_noftz_f32_slowpath) ;  /* 0x0000003c00b47944 */ /* 0x000fea0003c00000 */
[----:B------:R-:W-:-:S07]  /*0b80*/  MOV R8, R0 ;  /* 0x0000000000087202 */ /* 0x000fce0000000f00 */
.L_x_9:
[----:B------:R-:W-:Y:S05]  /*0b90*/  BSYNC.RECONVERGENT B2 ;  /* 0x0000000000027941 */ /* 0x000fea0003800200 */
.L_x_8:
[----:B------:R-:W0:Y:S01]  /*0ba0*/  LDCU UR4, c[0x0][0x39c] ;  /* 0x00007380ff0477ac */ /* 0x000e220008000800 */
[----:B------:R-:W-:Y:S01]  /*0bb0*/  FADD R8, R8, -0.5 ;  /* 0xbf00000008087421 */ /* 0x000fe20000000000 */
[----:B------:R-:W-:-:S03]  /*0bc0*/  FADD R5, -R49, R12 ;  /* 0x0000000c31057221 */ /* 0x000fc60000000100 */
[----:B------:R-:W-:-:S04]  /*0bd0*/  FADD R0, -R46, R8 ;  /* 0x000000082e007221 */ /* 0x000fc80000000100 */
[-C--:B------:R-:W-:Y:S01]  /*0be0*/  FMUL R6, R31, R0.reuse ;  /* 0x000000001f067220 */ /* 0x080fe20000400000 */
[----:B------:R-:W-:-:S03]  /*0bf0*/  FMUL R3, R27, R0 ;  /* 0x000000001b037220 */ /* 0x000fc60000400000 */
[-C--:B------:R-:W-:Y:S01]  /*0c00*/  FFMA R6, R33, R5.reuse, R6 ;  /* 0x0000000521067223 */ /* 0x080fe20000000006 */
[----:B------:R-:W-:Y:S01]  /*0c10*/  FFMA R5, R28, R5, R3 ;  /* 0x000000051c057223 */ /* 0x000fe20000000003 */
[----:B0-----:R-:W-:-:S07]  /*0c20*/  IMAD R7, R7, UR4, R36 ;  /* 0x0000000407077c24 */ /* 0x001fce000f8e0224 */
.L_x_139:
[----:B0-----:R-:W0:Y:S01]  /*0c30*/  MUFU.RCP R3, R24 ;  /* 0x0000001800037308 */ /* 0x001e220000001000 */
[----:B------:R-:W-:Y:S01]  /*0c40*/  IADD3 R9, PT, PT, R9, 0x1, RZ ;  /* 0x0000000109097810 */ /* 0x000fe20007ffe0ff */
[----:B------:R-:W-:Y:S01]  /*0c50*/  FADD R53, -R46, R8 ;  /* 0x000000082e357221 */ /* 0x000fe20000000100 */
[----:B------:R-:W-:Y:S01]  /*0c60*/  FADD R4, -R49, R12 ;  /* 0x0000000c31047221 */ /* 0x000fe20000000100 */
[----:B------:R-:W-:Y:S01]  /*0c70*/  IADD3 R10, PT, PT, R10, 0x1, RZ ;  /* 0x000000010a0a7810 */ /* 0x000fe20007ffe0ff */
[----:B------:R-:W-:Y:S05]  /*0c80*/  YIELD ;  /* 0x0000000000007946 */ /* 0x000fea0003800000 */
[----:B------:R-:W-:Y:S01]  /*0c90*/  I2FP.F32.U32 R54, R9 ;  /* 0x0000000900367245 */ /* 0x000fe20000201000 */
[----:B------:R-:W-:Y:S01]  /*0ca0*/  FMUL R53, R53, R53 ;  /* 0x0000003535357220 */ /* 0x000fe20000400000 */
[----:B------:R-:W-:Y:S01]  /*0cb0*/  BSSY.RECONVERGENT B2, `(.L_x_10) ;  /* 0x000000e000027945 */ /* 0x000fe20003800200 */
[----:B------:R-:W-:Y:S01]  /*0cc0*/  ISETP.NE.AND P5, PT, R10, 0x1, PT ;  /* 0x000000010a00780c */ /* 0x000fe20003fa5270 */
[----:B------:R-:W1:Y:S01]  /*0cd0*/  FCHK P3, R54, R24 ;  /* 0x0000001836007302 */ /* 0x000e620000060000 */
[----:B------:R-:W-:Y:S01]  /*0ce0*/  FFMA R53, R4, R4, R53 ;  /* 0x0000000404357223 */ /* 0x000fe20000000035 */
        /* <DEDUP_REMOVED lines=8> */
[----:B------:R-:W-:Y:S05]  /*0d70*/  CALL.REL.NOINC `($__internal_2_$__cuda_sm3x_div_rn_noftz_f32_slowpath) ;  /* 0x0000003c00347944 */ /* 0x000fea0003c00000 */
[----:B------:R-:W-:-:S07]  /*0d80*/  MOV R4, R0 ;  /* 0x0000000000047202 */ /* 0x000fce0000000f00 */
.L_x_11:
[----:B------:R-:W-:Y:S05]  /*0d90*/  BSYNC.RECONVERGENT B2 ;  /* 0x0000000000027941 */ /* 0x000fea0003800200 */
.L_x_10:
[----:B------:R-:W-:Y:S01]  /*0da0*/  BSSY.RECONVERGENT B2, `(.L_x_12) ;  /* 0x000036a000027945 */ /* 0x000fe20003800200 */
[----:B------:R-:W-:-:S03]  /*0db0*/  FADD R4, R4, -0.5 ;  /* 0xbf00000004047421 */ /* 0x000fc60000000000 */
[----:B------:R-:W-:Y:S05]  /*0dc0*/  @P0 BRA `(.L_x_13) ;  /* 0x0000000400e40947 */ /* 0x000fea0003800000 */
[----:B------:R-:W-:Y:S01]  /*0dd0*/  BSSY.RECONVERGENT B5, `(.L_x_14) ;  /* 0x0000020000057945 */ /* 0x000fe20003800200 */
[----:B------:R-:W-:Y:S02]  /*0de0*/  MOV R3, R43 ;  /* 0x0000002b00037202 */ /* 0x000fe40000000f00 */
[----:B------:R-:W-:Y:S02]  /*0df0*/  MOV R51, R49 ;  /* 0x0000003100337202 */ /* 0x000fe40000000f00 */
[----:B------:R-:W-:Y:S01]  /*0e00*/  MOV R55, R46 ;  /* 0x0000002e00377202 */ /* 0x000fe20000000f00 */
[----:B------:R-:W-:Y:S06]  /*0e10*/  @!P1 BRA `(.L_x_15) ;  /* 0x00000000006c9947 */ /* 0x000fec0003800000 */
[----:B------:R-:W0:Y:S01]  /*0e20*/  MUFU.RCP R3, R14 ;  /* 0x0000000e00037308 */ /* 0x000e220000001000 */
[----:B------:R-:W-:Y:S01]  /*0e30*/  FADD R54, -R43, R4 ;  /* 0x000000042b367221 */ /* 0x000fe20000000100 */
[----:B------:R-:W-:Y:S03]  /*0e40*/  BSSY.RECONVERGENT B6, `(.L_x_16) ;  /* 0x000000c000067945 */ /* 0x000fe60003800200 */
[----:B------:R-:W-:-:S04]  /*0e50*/  FFMA R54, R29, R54, R6 ;  /* 0x000000361d367223 */ /* 0x000fc80000000006 */
        /* <DEDUP_REMOVED lines=10> */
.L_x_17:
[----:B------:R-:W-:Y:S05]  /*0f00*/  BSYNC.RECONVERGENT B6 ;  /* 0x0000000000067941 */ /* 0x000fea0003800200 */
.L_x_16:
[----:B------:R-:W-:Y:S02]  /*0f10*/  FSETP.GEU.AND P3, PT, R0, RZ, PT ;  /* 0x000000ff0000720b */ /* 0x000fe40003f6e000 */
[----:B------:R-:W-:Y:S02]  /*0f20*/  MOV R3, R43 ;  /* 0x0000002b00037202 */ /* 0x000fe40000000f00 */
[----:B------:R-:W-:Y:S02]  /*0f30*/  MOV R51, R49 ;  /* 0x0000003100337202 */ /* 0x000fe40000000f00 */
[----:B------:R-:W-:-:S07]  /*0f40*/  MOV R55, R46 ;  /* 0x0000002e00377202 */ /* 0x000fce0000000f00 */
[----:B------:R-:W-:Y:S05]  /*0f50*/  @!P3 BRA `(.L_x_15) ;  /* 0x00000000001cb947 */ /* 0x000fea0003800000 */
[----:B------:R-:W-:Y:S02]  /*0f60*/  FSETP.GT.AND P3, PT, R0, 1, PT ;  /* 0x3f8000000000780b */ /* 0x000fe40003f64000 */
[----:B------:R-:W-:Y:S02]  /*0f70*/  MOV R51, R47 ;  /* 0x0000002f00337202 */ /* 0x000fe40000000f00 */
[----:B------:R-:W-:Y:S02]  /*0f80*/  MOV R55, R44 ;  /* 0x0000002c00377202 */ /* 0x000fe40000000f00 */
[----:B------:R-:W-:-:S07]  /*0f90*/  MOV R3, R40 ;  /* 0x0000002800037202 */ /* 0x000fce0000000f00 */
[-C--:B------:R-:W-:Y:S01]  /*0fa0*/  @!P3 FFMA R51, R33, R0.reuse, R49 ;  /* 0x000000002133b223 */ /* 0x080fe20000000031 */
[-C--:B------:R-:W-:Y:S01]  /*0fb0*/  @!P3 FFMA R55, R31, R0.reuse, R46 ;  /* 0x000000001f37b223 */ /* 0x080fe2000000002e */
[----:B------:R-:W-:-:S07]  /*0fc0*/  @!P3 FFMA R3, R29, R0, R43 ;  /* 0x000000001d03b223 */ /* 0x000fce000000002b */
.L_x_15:
[----:B------:R-:W-:Y:S05]  /*0fd0*/  BSYNC.RECONVERGENT B5 ;  /* 0x0000000000057941 */ /* 0x000fea0003800200 */
.L_x_14:
[----:B------:R-:W-:Y:S01]  /*0fe0*/  FADD R0, R8, -R55 ;  /* 0x8000003708007221 */ /* 0x000fe20000000000 */
[----:B------:R-:W-:Y:S01]  /*0ff0*/  FADD R2, R12, -R51 ;  /* 0x800000330c027221 */ /* 0x000fe20000000000 */
[----:B------:R-:W-:Y:S02]  /*1000*/  BSSY.RECONVERGENT B3, `(.L_x_18) ;  /* 0x0000011000037945 */ /* 0x000fe40003800200 */
[----:B------:R-:W-:Y:S01]  /*1010*/  FMUL R51, R0, R0 ;  /* 0x0000000000337220 */ /* 0x000fe20000400000 */
[----:B------:R-:W-:-:S03]  /*1020*/  FADD R0, R4, -R3 ;  /* 0x8000000304007221 */ /* 0x000fc60000000000 */
[----:B------:R-:W-:-:S04]  /*1030*/  FFMA R51, R2, R2, R51 ;  /* 0x0000000202337223 */ /* 0x000fc80000000033 */
[----:B------:R-:W-:-:S04]  /*1040*/  FFMA R0, R0, R0, R51 ;  /* 0x0000000000007223 */ /* 0x000fc80000000033 */
[----:B------:R0:W1:Y:S01]  /*1050*/  MUFU.RSQ R51, R0 ;  /* 0x0000000000337308 */ /* 0x0000620000001400 */
[----:B------:R-:W-:-:S04]  /*1060*/  IADD3 R2, PT, PT, R0, -0xd000000, RZ ;  /* 0xf300000000027810 */ /* 0x000fc80007ffe0ff */
[----:B------:R-:W-:-:S13]  /*1070*/  ISETP.GT.U32.AND P3, PT, R2, 0x727fffff, PT ;  /* 0x727fffff0200780c */ /* 0x000fda0003f64070 */
[----:B01----:R-:W-:Y:S05]  /*1080*/  @!P3 BRA `(.L_x_19) ;  /* 0x000000000010b947 */ /* 0x003fea0003800000 */
[----:B------:R-:W-:-:S07]  /*1090*/  MOV R50, 0x10b0 ;  /* 0x000010b000327802 */ /* 0x000fce0000000f00 */
[----:B------:R-:W-:Y:S05]  /*10a0*/  CALL.REL.NOINC `($__internal_1_$__cuda_sm20_sqrt_rn_f32_slowpath) ;  /* 0x0000003800107944 */ /* 0x000fea0003c00000 */
[----:B------:R-:W-:Y:S01]  /*10b0*/  MOV R3, R0 ;  /* 0x0000000000037202 */ /* 0x000fe20000000f00 */
[----:B------:R-:W-:Y:S06]  /*10c0*/  BRA `(.L_x_20) ;  /* 0x0000000000107947 */ /* 0x000fec0003800000 */
.L_x_19:
[----:B------:R-:W-:Y:S01]  /*10d0*/  FMUL.FTZ R3, R0, R51 ;  /* 0x0000003300037220 */ /* 0x000fe20000410000 */
[----:B------:R-:W-:-:S03]  /*10e0*/  FMUL.FTZ R2, R51, 0.5 ;  /* 0x3f00000033027820 */ /* 0x000fc60000410000 */
[----:B------:R-:W-:-:S04]  /*10f0*/  FFMA R0, -R3, R3, R0 ;  /* 0x0000000303007223 */ /* 0x000fc80000000100 */
[----:B------:R-:W-:-:S07]  /*1100*/  FFMA R3, R0, R2, R3 ;  /* 0x0000000200037223 */ /* 0x000fce0000000003 */
.L_x_20:
[----:B------:R-:W-:Y:S05]  /*1110*/  BSYNC.RECONVERGENT B3 ;  /* 0x0000000000037941 */ /* 0x000fea0003800200 */
.L_x_18:
[----:B------:R-:W-:Y:S05]  /*1120*/  @P1 BRA `(.L_x_21) ;  /* 0x0000000000441947 */ /* 0x000fea0003800000 */
[----:B------:R-:W-:Y:S01]  /*1130*/  FADD R4, -R43, R4 ;  /* 0x000000042b047221 */ /* 0x000fe20000000100 */
[----:B------:R-:W-:Y:S03]  /*1140*/  BSSY.RECONVERGENT B3, `(.L_x_22) ;  /* 0x000000e000037945 */ /* 0x000fe60003800200 */
[----:B------:R-:W-:-:S04]  /*1150*/  FFMA R51, R4, R4, R53 ;  /* 0x0000000404337223 */ /* 0x000fc80000000035 */
[----:B------:R0:W1:Y:S01]  /*1160*/  MUFU.RSQ R2, R51 ;  /* 0x0000003300027308 */ /* 0x0000620000001400 */
[----:B------:R-:W-:-:S04]  /*1170*/  IADD3 R0, PT, PT, R51, -0xd000000, RZ ;  /* 0xf300000033007810 */ /* 0x000fc80007ffe0ff */
[----:B------:R-:W-:-:S13]  /*1180*/  ISETP.GT.U32.AND P3, PT, R0, 0x727fffff, PT ;  /* 0x727fffff0000780c */ /* 0x000fda0003f64070 */
[----:B01----:R-:W-:Y:S05]  /*1190*/  @!P3 BRA `(.L_x_23) ;  /* 0x000000000010b947 */ /* 0x003fea0003800000 */
[----:B------:R-:W-:Y:S02]  /*11a0*/  MOV R0, R51 ;  /* 0x0000003300007202 */ /* 0x000fe40000000f00 */
[----:B------:R-:W-:-:S07]  /*11b0*/  MOV R50, 0x11d0 ;  /* 0x000011d000327802 */ /* 0x000fce0000000f00 */
[----:B------:R-:W-:Y:S05]  /*11c0*/  CALL.REL.NOINC `($__internal_1_$__cuda_sm20_sqrt_rn_f32_slowpath) ;  /* 0x0000003400c87944 */ /* 0x000fea0003c00000 */
[----:B------:R-:W-:Y:S05]  /*11d0*/  BRA `(.L_x_24) ;  /* 0x0000000000107947 */ /* 0x000fea0003800000 */
.L_x_23:
[----:B------:R-:W-:Y:S01]  /*11e0*/  FMUL.FTZ R0, R51, R2 ;  /* 0x0000000233007220 */ /* 0x000fe20000410000 */
[----:B------:R-:W-:-:S03]  /*11f0*/  FMUL.FTZ R2, R2, 0.5 ;  /* 0x3f00000002027820 */ /* 0x000fc60000410000 */
[----:B------:R-:W-:-:S04]  /*1200*/  FFMA R51, -R0, R0, R51 ;  /* 0x0000000000337223 */ /* 0x000fc80000000133 */
[----:B------:R-:W-:-:S07]  /*1210*/  FFMA R0, R51, R2, R0 ;  /* 0x0000000233007223 */ /* 0x000fce0000000000 */
.L_x_24:
[----:B------:R-:W-:Y:S05]  /*1220*/  BSYNC.RECONVERGENT B3 ;  /* 0x0000000000037941 */ /* 0x000fea0003800200 */
.L_x_22:
[----:B------:R-:W-:Y:S05]  /*1230*/  BRA `(.L_x_25) ;  /* 0x0000003000807947 */ /* 0x000fea0003800000 */
.L_x_21:
        /* <DEDUP_REMOVED lines=14> */
.L_x_27:
[----:B------:R-:W-:Y:S05]  /*1320*/  BSYNC.RECONVERGENT B5 ;  /* 0x0000000000057941 */ /* 0x000fea0003800200 */
.L_x_26:
[----:B------:R-:W-:Y:S01]  /*1330*/  FSETP.GEU.AND P3, PT, R0, RZ, PT ;  /* 0x000000ff0000720b */ /* 0x000fe20003f6e000 */
[----:B------:R-:W-:Y:S01]  /*1340*/  BSSY.RECONVERGENT B3, `(.L_x_28) ;  /* 0x000000c000037945 */ /* 0x000fe20003800200 */
        /* <DEDUP_REMOVED lines=11> */
.L_x_29:
[----:B------:R-:W-:Y:S05]  /*1400*/  BSYNC.RECONVERGENT B3 ;  /* 0x0000000000037941 */ /* 0x000fea0003800200 */
.L_x_28:
[----:B------:R-:W-:Y:S01]  /*1410*/  FADD R2, R8, -R53 ;  /* 0x8000003508027221 */ /* 0x000fe20000000000 */
[----:B------:R-:W-:Y:S01]  /*1420*/  FADD R0, R12, -R51 ;  /* 0x800000330c007221 */ /* 0x000fe20000000000 */
[----:B------:R-:W-:Y:S01]  /*1430*/  FADD R4, R4, -R55 ;  /* 0x8000003704047221 */ /* 0x000fe20000000000 */
[----:B------:R-:W-:Y:S01]  /*1440*/  BSSY.RECONVERGENT B3, `(.L_x_30) ;  /* 0x0000010000037945 */ /* 0x000fe20003800200 */
[----:B------:R-:W-:-:S04]  /*1450*/  FMUL R51, R2, R2 ;  /* 0x0000000202337220 */ /* 0x000fc80000400000 */
[----:B------:R-:W-:-:S04]  /*1460*/  FFMA R51, R0, R0, R51 ;  /* 0x0000000000337223 */ /* 0x000fc80000000033 */
        /* <DEDUP_REMOVED lines=9> */
.L_x_31:
[----:B------:R-:W-:Y:S01]  /*1500*/  FMUL.FTZ R0, R51, R2 ;  /* 0x0000000233007220 */ /* 0x000fe20000410000 */
[----:B------:R-:W-:-:S03]  /*1510*/  FMUL.FTZ R2, R2, 0.5 ;  /* 0x3f00000002027820 */ /* 0x000fc60000410000 */
[----:B------:R-:W-:-:S04]  /*1520*/  FFMA R51, -R0, R0, R51 ;  /* 0x0000000000337223 */ /* 0x000fc80000000133 */
[----:B------:R-:W-:-:S07]  /*1530*/  FFMA R0, R51, R2, R0 ;  /* 0x0000000233007223 */ /* 0x000fce0000000000 */
.L_x_32:
[----:B------:R-:W-:Y:S05]  /*1540*/  BSYNC.RECONVERGENT B3 ;  /* 0x0000000000037941 */ /* 0x000fea0003800200 */
.L_x_30:
[----:B------:R-:W-:Y:S05]  /*1550*/  BRA `(.L_x_25) ;  /* 0x0000002c00b87947 */ /* 0x000fea0003800000 */
.L_x_13:
[----:B------:R-:W-:Y:S04]  /*1560*/  BSSY.RECONVERGENT B5, `(.L_x_33) ;  /* 0x0000175000057945 */ /* 0x000fe80003800200 */
[----:B------:R-:W-:Y:S05]  /*1570*/  @P1 BRA `(.L_x_34) ;  /* 0x0000000000c81947 */ /* 0x000fea0003800000 */
        /* <DEDUP_REMOVED lines=14> */
.L_x_36:
[----:B------:R-:W-:Y:S05]  /*1660*/  BSYNC.RECONVERGENT B6 ;  /* 0x0000000000067941 */ /* 0x000fea0003800200 */
.L_x_35:
        /* <DEDUP_REMOVED lines=13> */
.L_x_38:
[----:B------:R-:W-:Y:S05]  /*1740*/  BSYNC.RECONVERGENT B3 ;  /* 0x0000000000037941 */ /* 0x000fea0003800200 */
.L_x_37:
        /* <DEDUP_REMOVED lines=15> */
.L_x_40:
[----:B------:R-:W-:Y:S01]  /*1840*/  FMUL.FTZ R3, R0, R51 ;  /* 0x0000003300037220 */ /* 0x000fe20000410000 */
[----:B------:R-:W-:-:S03]  /*1850*/  FMUL.FTZ R2, R51, 0.5 ;  /* 0x3f00000033027820 */ /* 0x000fc60000410000 */
[----:B------:R-:W-:-:S04]  /*1860*/  FFMA R0, -R3, R3, R0 ;  /* 0x0000000303007223 */ /* 0x000fc80000000100 */
[----:B------:R-:W-:-:S07]  /*1870*/  FFMA R3, R0, R2, R3 ;  /* 0x0000000200037223 */ /* 0x000fce0000000003 */
.L_x_41:
[----:B------:R-:W-:Y:S05]  /*1880*/  BSYNC.RECONVERGENT B3 ;  /* 0x0000000000037941 */ /* 0x000fea0003800200 */
.L_x_39:
[----:B------:R-:W-:Y:S05]  /*1890*/  BRA `(.L_x_42) ;  /* 0x0000001400047947 */ /* 0x000fea0003800000 */
.L_x_34:
        /* <DEDUP_REMOVED lines=15> */
.L_x_45:
[----:B------:R-:W-:Y:S05]  /*1990*/  BSYNC.RECONVERGENT B6 ;  /* 0x0000000000067941 */ /* 0x000fea0003800200 */
.L_x_44:
        /* <DEDUP_REMOVED lines=13> */
.L_x_47:
[----:B------:R-:W-:Y:S05]  /*1a70*/  BSYNC.RECONVERGENT B3 ;  /* 0x0000000000037941 */ /* 0x000fea0003800200 */
.L_x_46:
        /* <DEDUP_REMOVED lines=15> */
.L_x_49:
[----:B------:R-:W-:Y:S01]  /*1b70*/  FMUL.FTZ R3, R0, R51 ;  /* 0x0000003300037220 */ /* 0x000fe20000410000 */
[----:B------:R-:W-:-:S03]  /*1b80*/  FMUL.FTZ R2, R51, 0.5 ;  /* 0x3f00000033027820 */ /* 0x000fc60000410000 */
[----:B------:R-:W-:-:S04]  /*1b90*/  FFMA R0, -R3, R3, R0 ;  /* 0x0000000303007223 */ /* 0x000fc80000000100 */
[----:B------:R-:W-:-:S07]  /*1ba0*/  FFMA R3, R0, R2, R3 ;  /* 0x0000000200037223 */ /* 0x000fce0000000003 */
.L_x_50:
[----:B------:R-:W-:Y:S05]  /*1bb0*/  BSYNC.RECONVERGENT B3 ;  /* 0x0000000000037941 */ /* 0x000fea0003800200 */
.L_x_48:
[----:B------:R-:W-:Y:S05]  /*1bc0*/  BRA `(.L_x_42) ;  /* 0x0000001000387947 */ /* 0x000fea0003800000 */
.L_x_43:
[----:B------:R-:W-:Y:S01]  /*1bd0*/  FMUL R3, R18, R18 ;  /* 0x0000001212037220 */ /* 0x000fe20000400000 */
[----:B------:R-:W-:-:S03]  /*1be0*/  FADD R52, -R43, R4 ;  /* 0x000000042b347221 */ /* 0x000fc60000000100 */
[----:B------:R-:W-:-:S04]  /*1bf0*/  FFMA R3, R20, R20, R3 ;  /* 0x0000001414037223 */ /* 0x000fc80000000003 */
[----:B------:R-:W-:-:S05]  /*1c00*/  FFMA R0, R16, R16, R3 ;  /* 0x0000001010007223 */ /* 0x000fca0000000003 */
[----:B------:R-:W-:-:S13]  /*1c10*/  FSETP.NEU.AND P3, PT, R0, RZ, PT ;  /* 0x000000ff0000720b */ /* 0x000fda0003f6d000 */
[----:B------:R-:W-:Y:S05]  /*1c20*/  @P3 BRA `(.L_x_51) ;  /* 0x0000000000403947 */ /* 0x000fea0003800000 */
[----:B------:R-:W-:Y:S01]  /*1c30*/  FFMA R0, R52, R52, R53 ;  /* 0x0000003434007223 */ /* 0x000fe20000000035 */
[----:B------:R-:W-:Y:S03]  /*1c40*/  BSSY.RECONVERGENT B3, `(.L_x_52) ;  /* 0x000000d000037945 */ /* 0x000fe60003800200 */
        /* <DEDUP_REMOVED lines=8> */
.L_x_53:
[----:B------:R-:W-:Y:S01]  /*1cd0*/  FMUL.FTZ R3, R0, R51 ;  /* 0x0000003300037220 */ /* 0x000fe20000410000 */
[----:B------:R-:W-:-:S03]  /*1ce0*/  FMUL.FTZ R2, R51, 0.5 ;  /* 0x3f00000033027820 */ /* 0x000fc60000410000 */
[----:B------:R-:W-:-:S04]  /*1cf0*/  FFMA R0, -R3, R3, R0 ;  /* 0x0000000303007223 */ /* 0x000fc80000000100 */
[----:B------:R-:W-:-:S07]  /*1d00*/  FFMA R3, R0, R2, R3 ;  /* 0x0000000200037223 */ /* 0x000fce0000000003 */
.L_x_54:
[----:B------:R-:W-:Y:S05]  /*1d10*/  BSYNC.RECONVERGENT B3 ;  /* 0x0000000000037941 */ /* 0x000fea0003800200 */
.L_x_52:
[----:B------:R-:W-:Y:S05]  /*1d20*/  BRA `(.L_x_42) ;  /* 0x0000000c00e07947 */ /* 0x000fea0003800000 */
.L_x_51:
[----:B------:R-:W-:Y:S01]  /*1d30*/  IADD3 R2, PT, PT, R0, -0xd000000, RZ ;  /* 0xf300000000027810 */ /* 0x000fe20007ffe0ff */
[----:B------:R0:W1:Y:S01]  /*1d40*/  MUFU.RSQ R3, R0 ;  /* 0x0000000000037308 */ /* 0x0000620000001400 */
[----:B------:R-:W-:Y:S02]  /*1d50*/  BSSY.RECONVERGENT B3, `(.L_x_55) ;  /* 0x000000a000037945 */ /* 0x000fe40003800200 */
[----:B------:R-:W-:-:S13]  /*1d60*/  ISETP.GT.U32.AND P3, PT, R2, 0x727fffff, PT ;  /* 0x727fffff0200780c */ /* 0x000fda0003f64070 */
[----:B0-----:R-:W-:Y:S05]  /*1d70*/  @!P3 BRA `(.L_x_56) ;  /* 0x00000000000cb947 */ /* 0x001fea0003800000 */
[----:B------:R-:W-:-:S07]  /*1d80*/  MOV R50, 0x1da0 ;  /* 0x00001da000327802 */ /* 0x000fce0000000f00 */
[----:B-1----:R-:W-:Y:S05]  /*1d90*/  CALL.REL.NOINC `($__internal_1_$__cuda_sm20_sqrt_rn_f32_slowpath) ;  /* 0x0000002800d47944 */ /* 0x002fea0003c00000 */
[----:B------:R-:W-:Y:S05]  /*1da0*/  BRA `(.L_x_57) ;  /* 0x0000000000107947 */ /* 0x000fea0003800000 */
.L_x_56:
[----:B-1----:R-:W-:Y:S01]  /*1db0*/  FMUL.FTZ R51, R0, R3 ;  /* 0x0000000300337220 */ /* 0x002fe20000410000 */
[----:B------:R-:W-:-:S03]  /*1dc0*/  FMUL.FTZ R3, R3, 0.5 ;  /* 0x3f00000003037820 */ /* 0x000fc60000410000 */
[----:B------:R-:W-:-:S04]  /*1dd0*/  FFMA R0, -R51, R51, R0 ;  /* 0x0000003333007223 */ /* 0x000fc80000000100 */
[----:B------:R-:W-:-:S07]  /*1de0*/  FFMA R0, R0, R3, R51 ;  /* 0x0000000300007223 */ /* 0x000fce0000000033 */
.L_x_57:
[----:B------:R-:W-:Y:S05]  /*1df0*/  BSYNC.RECONVERGENT B3 ;  /* 0x0000000000037941 */ /* 0x000fea0003800200 */
.L_x_55:
[----:B------:R-:W-:Y:S01]  /*1e00*/  FSETP.NEU.AND P3, PT, R0, RZ, PT ;  /* 0x000000ff0000720b */ /* 0x000fe20003f6d000 */
[----:B------:R-:W-:Y:S01]  /*1e10*/  BSSY.RECONVERGENT B3, `(.L_x_58) ;  /* 0x0000016000037945 */ /* 0x000fe20003800200 */
[----:B------:R-:W-:Y:S02]  /*1e20*/  MOV R3, R20 ;  /* 0x0000001400037202 */ /* 0x000fe40000000f00 */
[----:B------:R-:W-:Y:S02]  /*1e30*/  MOV R2, R18 ;  /* 0x0000001200027202 */ /* 0x000fe40000000f00 */
[----:B------:R-:W-:-:S07]  /*1e40*/  MOV R53, R16 ;  /* 0x0000001000357202 */ /* 0x000fce0000000f00 */
[----:B------:R-:W-:Y:S05]  /*1e50*/  @!P3 BRA `(.L_x_59) ;  /* 0x000000000044b947 */ /* 0x000fea0003800000 */
[----:B------:R-:W-:Y:S01]  /*1e60*/  IADD3 R2, PT, PT, R0, 0x1800000, RZ ;  /* 0x0180000000027810 */ /* 0x000fe20007ffe0ff */
[----:B------:R-:W-:Y:S03]  /*1e70*/  BSSY.RECONVERGENT B4, `(.L_x_60) ;  /* 0x000000c000047945 */ /* 0x000fe60003800200 */
[----:B------:R-:W-:-:S04]  /*1e80*/  LOP3.LUT R2, R2, 0x7f800000, RZ, 0xc0, !PT ;  /* 0x7f80000002027812 */ /* 0x000fc800078ec0ff */
[----:B------:R-:W-:-:S13]  /*1e90*/  ISETP.GT.U32.AND P3, PT, R2, 0x1ffffff, PT ;  /* 0x01ffffff0200780c */ /* 0x000fda0003f64070 */
[----:B------:R-:W-:Y:S05]  /*1ea0*/  @P3 BRA `(.L_x_61) ;  /* 0x0000000000103947 */ /* 0x000fea0003800000 */
[----:B------:R-:W-:-:S07]  /*1eb0*/  MOV R50, 0x1ed0 ;  /* 0x00001ed000327802 */ /* 0x000fce0000000f00 */
[----:B------:R-:W-:Y:S05]  /*1ec0*/  CALL.REL.NOINC `($__internal_0_$__cuda_sm20_rcp_rn_f32_slowpath) ;  /* 0x0000002400b47944 */ /* 0x000fea0003c00000 */
[----:B------:R-:W-:Y:S01]  /*1ed0*/  MOV R53, R0 ;  /* 0x0000000000357202 */ /* 0x000fe20000000f00 */
[----:B------:R-:W-:Y:S06]  /*1ee0*/  BRA `(.L_x_62) ;  /* 0x0000000000107947 */ /* 0x000fec0003800000 */
.L_x_61:
[----:B------:R-:W0:Y:S02]  /*1ef0*/  MUFU.RCP R53, R0 ;  /* 0x0000000000357308 */ /* 0x000e240000001000 */
[----:B0-----:R-:W-:-:S04]  /*1f00*/  FFMA R2, R53, R0, -1 ;  /* 0xbf80000035027423 */ /* 0x001fc80000000000 */
[----:B------:R-:W-:-:S04]  /*1f10*/  FADD.FTZ R2, -R2, -RZ ;  /* 0x800000ff02027221 */ /* 0x000fc80000010100 */
[----:B------:R-:W-:-:S07]  /*1f20*/  FFMA R53, R53, R2, R53 ;  /* 0x0000000235357223 */ /* 0x000fce0000000035 */
.L_x_62:
[----:B------:R-:W-:Y:S05]  /*1f30*/  BSYNC.RECONVERGENT B4 ;  /* 0x0000000000047941 */ /* 0x000fea0003800200 */
.L_x_60:
[-C--:B------:R-:W-:Y:S01]  /*1f40*/  FMUL R3, R20, R53.reuse ;  /* 0x0000003514037220 */ /* 0x080fe20000400000 */
[-C--:B------:R-:W-:Y:S01]  /*1f50*/  FMUL R2, R18, R53.reuse ;  /* 0x0000003512027220 */ /* 0x080fe20000400000 */
[----:B------:R-:W-:-:S07]  /*1f60*/  FMUL R53, R16, R53 ;  /* 0x0000003510357220 */ /* 0x000fce0000400000 */
.L_x_59:
[----:B------:R-:W-:Y:S05]  /*1f70*/  BSYNC.RECONVERGENT B3 ;  /* 0x0000000000037941 */ /* 0x000fea0003800200 */
.L_x_58:
[C---:B------:R-:W-:Y:S01]  /*1f80*/  FADD R51, -R46.reuse, R8 ;  /* 0x000000082e337221 */ /* 0x040fe20000000100 */
[----:B------:R-:W-:Y:S01]  /*1f90*/  FADD R55, -R49, R12 ;  /* 0x0000000c31377221 */ /* 0x000fe20000000100 */
[----:B------:R-:W-:Y:S01]  /*1fa0*/  FADD R56, R46, -R45 ;  /* 0x8000002d2e387221 */ /* 0x000fe20000000000 */
[----:B------:R-:W-:Y:S01]  /*1fb0*/  BSSY.RELIABLE B3, `(.L_x_63) ;  /* 0x0000034000037945 */ /* 0x000fe20003800100 */
[----:B------:R-:W-:Y:S01]  /*1fc0*/  FMUL R0, R51, R2 ;  /* 0x0000000233007220 */ /* 0x000fe20000400000 */
[----:B------:R-:W-:-:S03]  /*1fd0*/  FADD R51, R43, -R42 ;  /* 0x8000002a2b337221 */ /* 0x000fc60000000000 */
[----:B------:R-:W-:-:S04]  /*1fe0*/  FFMA R55, R55, R3, R0 ;  /* 0x0000000337377223 */ /* 0x000fc80000000000 */
[----:B------:R-:W-:-:S04]  /*1ff0*/  FFMA R55, R52, R53, R55 ;  /* 0x0000003534377223 */ /* 0x000fc80000000037 */
[C---:B------:R-:W-:Y:S01]  /*2000*/  FFMA R59, R55.reuse, -R2, R8 ;  /* 0x80000002373b7223 */ /* 0x040fe20000000008 */
[C---:B------:R-:W-:Y:S01]  /*2010*/  FFMA R57, R55.reuse, -R53, R4 ;  /* 0x8000003537397223 */ /* 0x040fe20000000004 */
[----:B------:R-:W-:Y:S02]  /*2020*/  FFMA R50, R55, -R3, R12 ;  /* 0x8000000337327223 */ /* 0x000fe4000000000c */
[----:B------:R-:W-:Y:S01]  /*2030*/  FADD R0, R46, -R59 ;  /* 0x8000003b2e007221 */ /* 0x000fe20000000000 */
[--C-:B------:R-:W-:Y:S01]  /*2040*/  FADD R54, R43, -R57.reuse ;  /* 0x800000392b367221 */ /* 0x100fe20000000000 */
[--C-:B------:R-:W-:Y:S01]  /*2050*/  FADD R2, R49, -R50.reuse ;  /* 0x8000003231027221 */ /* 0x100fe20000000000 */
[--C-:B------:R-:W-:Y:S01]  /*2060*/  FADD R61, R42, -R57.reuse ;  /* 0x800000392a3d7221 */ /* 0x100fe20000000000 */
[----:B------:R-:W-:Y:S01]  /*2070*/  FMUL R53, R51, R0 ;  /* 0x0000000033357220 */ /* 0x000fe20000400000 */
[----:B------:R-:W-:Y:S01]  /*2080*/  FADD R58, R48, -R50 ;  /* 0x80000032303a7221 */ /* 0x000fe20000000000 */
[----:B------:R-:W-:-:S02]  /*2090*/  FADD R60, R40, -R57 ;  /* 0x80000039283c7221 */ /* 0x000fc40000000000 */
[C---:B------:R-:W-:Y:S01]  /*20a0*/  FFMA R53, R56.reuse, R54, -R53 ;  /* 0x0000003638357223 */ /* 0x040fe20000000835 */
[----:B------:R-:W-:Y:S01]  /*20b0*/  FMUL R56, R56, R2 ;  /* 0x0000000238387220 */ /* 0x000fe20000400000 */
[----:B------:R-:W-:-:S03]  /*20c0*/  FMUL R54, R35, R54 ;  /* 0x0000003623367220 */ /* 0x000fc60000400000 */
[----:B------:R-:W-:Y:S01]  /*20d0*/  FFMA R3, R35, R0, -R56 ;  /* 0x0000000023037223 */ /* 0x000fe20000000838 */
[----:B------:R-:W-:Y:S01]  /*20e0*/  FADD R56, R45, -R59 ;  /* 0x8000003b2d387221 */ /* 0x000fe20000000000 */
[----:B------:R-:W-:Y:S01]  /*20f0*/  FFMA R51, R51, R2, -R54 ;  /* 0x0000000233337223 */ /* 0x000fe20000000836 */
[----:B------:R-:W-:Y:S02]  /*2100*/  FADD R54, R48, -R47 ;  /* 0x8000002f30367221 */ /* 0x000fe40000000000 */
[C---:B------:R-:W-:Y:S02]  /*2110*/  FMUL R2, R25.reuse, R56 ;  /* 0x0000003819027220 */ /* 0x040fe40000400000 */
[-C--:B------:R-:W-:Y:S02]  /*2120*/  FMUL R0, R54, R61.reuse ;  /* 0x0000003d36007220 */ /* 0x080fe40000400000 */
[C---:B------:R-:W-:Y:S01]  /*2130*/  FFMA R2, R34.reuse, R61, -R2 ;  /* 0x0000003d22027223 */ /* 0x040fe20000000802 */
[-C--:B------:R-:W-:Y:S01]  /*2140*/  FMUL R61, R34, R58.reuse ;  /* 0x0000003a223d7220 */ /* 0x080fe20000400000 */
[----:B------:R-:W-:Y:S01]  /*2150*/  FFMA R0, R25, R58, -R0 ;  /* 0x0000003a19007223 */ /* 0x000fe20000000800 */
[----:B------:R-:W-:-:S02]  /*2160*/  FADD R58, R47, -R50 ;  /* 0x800000322f3a7221 */ /* 0x000fc40000000000 */
[----:B------:R-:W-:Y:S01]  /*2170*/  FFMA R54, R54, R56, -R61 ;  /* 0x0000003836367223 */ /* 0x000fe2000000083d */
[----:B------:R-:W-:-:S04]  /*2180*/  FADD R56, R44, -R59 ;  /* 0x8000003b2c387221 */ /* 0x000fc80000000000 */
[----:B------:R-:W-:-:S04]  /*2190*/  FMUL R57, R29, R56 ;  /* 0x000000381d397220 */ /* 0x000fc80000400000 */
[-C--:B------:R-:W-:Y:S01]  /*21a0*/  FFMA R50, R31, R60.reuse, -R57 ;  /* 0x0000003c1f327223 */ /* 0x080fe20000000839 */
[----:B------:R-:W-:-:S04]  /*21b0*/  FMUL R60, R33, R60 ;  /* 0x0000003c213c7220 */ /* 0x000fc80000400000 */
[-C--:B------:R-:W-:Y:S01]  /*21c0*/  FFMA R57, R29, R58.reuse, -R60 ;  /* 0x0000003a1d397223 */ /* 0x080fe2000000083c */
[----:B------:R-:W-:-:S04]  /*21d0*/  FMUL R58, R31, R58 ;  /* 0x0000003a1f3a7220 */ /* 0x000fc80000400000 */
[----:B------:R-:W-:Y:S01]  /*21e0*/  FFMA R56, R33, R56, -R58 ;  /* 0x0000003821387223 */ /* 0x000fe2000000083a */
[----:B------:R-:W-:-:S04]  /*21f0*/  FMUL R58, R51, R0 ;  /* 0x00000000333a7220 */ /* 0x000fc80000400000 */
[----:B------:R-:W-:-:S04]  /*2200*/  FFMA R58, R53, R2, R58 ;  /* 0x00000002353a7223 */ /* 0x000fc8000000003a */
[----:B------:R-:W-:-:S05]  /*2210*/  FFMA R58, R3, R54, R58 ;  /* 0x00000036033a7223 */ /* 0x000fca000000003a */
[----:B------:R-:W-:-:S13]  /*2220*/  FSETP.GT.AND P3, PT, R58, RZ, PT ;  /* 0x000000ff3a00720b */ /* 0x000fda0003f64000 */
[----:B------:R-:W-:Y:S05]  /*2230*/  @!P3 BRA `(.L_x_64) ;  /* 0x00000000002cb947 */ /* 0x000fea0003800000 */
[-C--:B------:R-:W-:Y:S01]  /*2240*/  FMUL R58, R51, R57.reuse ;  /* 0x00000039333a7220 */ /* 0x080fe20000400000 */
[----:B------:R-:W-:-:S03]  /*2250*/  FMUL R57, R0, R57 ;  /* 0x0000003900397220 */ /* 0x000fc60000400000 */
[-C--:B------:R-:W-:Y:S01]  /*2260*/  FFMA R58, R53, R50.reuse, R58 ;  /* 0x00000032353a7223 */ /* 0x080fe2000000003a */
[----:B------:R-:W-:-:S03]  /*2270*/  FFMA R57, R2, R50, R57 ;  /* 0x0000003202397223 */ /* 0x000fc60000000039 */
[-C--:B------:R-:W-:Y:S01]  /*2280*/  FFMA R58, R3, R56.reuse, R58 ;  /* 0x00000038033a7223 */ /* 0x080fe2000000003a */
[----:B------:R-:W-:-:S04]  /*2290*/  FFMA R57, R54, R56, R57 ;  /* 0x0000003836397223 */ /* 0x000fc80000000039 */
[----:B------:R-:W-:-:S04]  /*22a0*/  FSETP.GT.AND P3, PT, R58, RZ, PT ;  /* 0x000000ff3a00720b */ /* 0x000fc80003f64000 */
[----:B------:R-:W-:-:S13]  /*22b0*/  FSETP.LEU.OR P3, PT, R57, RZ, !P3 ;  /* 0x000000ff3900720b */ /* 0x000fda0005f6b400 */
[----:B------:R-:W-:Y:S05]  /*22c0*/  @!P3 BREAK.RELIABLE B3 ;  /* 0x000000000003b942 */ /* 0x000fea0003800100 */
[----:B------:R-:W-:Y:S01]  /*22d0*/  @!P3 FADD R3, |R55|, -RZ ;  /* 0x800000ff3703b221 */ /* 0x000fe20000000200 */
[----:B------:R-:W-:Y:S06]  /*22e0*/  @!P3 BRA `(.L_x_42) ;  /* 0x000000080070b947 */ /* 0x000fec0003800000 */
.L_x_64:
[----:B------:R-:W-:Y:S05]  /*22f0*/  BSYNC.RELIABLE B3 ;  /* 0x0000000000037941 */ /* 0x000fea0003800100 */
.L_x_63:
[----:B------:R-:W0:Y:S01]  /*2300*/  MUFU.RCP R0, R13 ;  /* 0x0000000d00007308 */ /* 0x000e220000001000 */
[----:B------:R-:W-:Y:S01]  /*2310*/  FFMA R54, R26, R52, R5 ;  /* 0x000000341a367223 */ /* 0x000fe20000000005 */
        /* <DEDUP_REMOVED lines=11> */
.L_x_66:
[----:B------:R-:W-:Y:S05]  /*23d0*/  BSYNC.RECONVERGENT B6 ;  /* 0x0000000000067941 */ /* 0x000fea0003800200 */
.L_x_65:
        /* <DEDUP_REMOVED lines=13> */
.L_x_68:
[----:B------:R-:W-:Y:S05]  /*24b0*/  BSYNC.RECONVERGENT B3 ;  /* 0x0000000000037941 */ /* 0x000fea0003800200 */
.L_x_67:
        /* <DEDUP_REMOVED lines=15> */
.L_x_70:
[----:B------:R-:W-:Y:S01]  /*25b0*/  FMUL.FTZ R3, R0, R51 ;  /* 0x0000003300037220 */ /* 0x000fe20000410000 */
[----:B------:R-:W-:-:S03]  /*25c0*/  FMUL.FTZ R2, R51, 0.5 ;  /* 0x3f00000033027820 */ /* 0x000fc60000410000 */
[----:B------:R-:W-:-:S04]  /*25d0*/  FFMA R0, -R3, R3, R0 ;  /* 0x0000000303007223 */ /* 0x000fc80000000100 */
[----:B------:R-:W-:-:S07]  /*25e0*/  FFMA R3, R0, R2, R3 ;  /* 0x0000000200037223 */ /* 0x000fce0000000003 */
.L_x_71:
[----:B------:R-:W-:Y:S05]  /*25f0*/  BSYNC.RECONVERGENT B3 ;  /* 0x0000000000037941 */ /* 0x000fea0003800200 */
.L_x_69:
        /* <DEDUP_REMOVED lines=13> */
.L_x_73:
[----:B------:R-:W-:Y:S05]  /*26d0*/  BSYNC.RECONVERGENT B6 ;  /* 0x0000000000067941 */ /* 0x000fea0003800200 */
.L_x_72:
        /* <DEDUP_REMOVED lines=13> */
.L_x_75:
[----:B------:R-:W-:Y:S05]  /*27b0*/  BSYNC.RECONVERGENT B3 ;  /* 0x0000000000037941 */ /* 0x000fea0003800200 */
.L_x_74:
        /* <DEDUP_REMOVED lines=14> */
[----:B------:R-:W-:Y:S01]  /*28a0*/  MOV R2, R0 ;  /* 0x0000000000027202 */ /* 0x000fe20000000f00 */
[----:B------:R-:W-:Y:S06]  /*28b0*/  BRA `(.L_x_78) ;  /* 0x0000000000107947 */ /* 0x000fec0003800000 */
.L_x_77:
[----:B------:R-:W-:Y:S01]  /*28c0*/  FMUL.FTZ R2, R51, R0 ;  /* 0x0000000033027220 */ /* 0x000fe20000410000 */
[----:B------:R-:W-:-:S03]  /*28d0*/  FMUL.FTZ R0, R0, 0.5 ;  /* 0x3f00000000007820 */ /* 0x000fc60000410000 */
[----:B------:R-:W-:-:S04]  /*28e0*/  FFMA R51, -R2, R2, R51 ;  /* 0x0000000202337223 */ /* 0x000fc80000000133 */
[----:B------:R-:W-:-:S07]  /*28f0*/  FFMA R2, R51, R0, R2 ;  /* 0x0000000033027223 */ /* 0x000fce0000000002 */
.L_x_78:
[----:B------:R-:W-:Y:S05]  /*2900*/  BSYNC.RECONVERGENT B3 ;  /* 0x0000000000037941 */ /* 0x000fea0003800200 */
.L_x_76:
[----:B------:R-:W-:Y:S01]  /*2910*/  FMUL R0, R22, R22 ;  /* 0x0000001616007220 */ /* 0x000fe20000400000 */
[----:B------:R-:W-:Y:S01]  /*2920*/  FADD R51, -R45, R8 ;  /* 0x000000082d337221 */ /* 0x000fe20000000100 */
[----:B------:R-:W-:Y:S01]  /*2930*/  FADD R50, -R48, R12 ;  /* 0x0000000c30327221 */ /* 0x000fe20000000100 */
[----:B------:R-:W-:Y:S01]  /*2940*/  FADD R54, -R42, R4 ;  /* 0x000000042a367221 */ /* 0x000fe20000000100 */
[----:B------:R-:W-:Y:S01]  /*2950*/  FFMA R0, R23, R23, R0 ;  /* 0x0000001717007223 */ /* 0x000fe20000000000 */
[----:B------:R-:W-:Y:S01]  /*2960*/  FMUL R52, R22, R51 ;  /* 0x0000003316347220 */ /* 0x000fe20000400000 */
[----:B------:R-:W-:Y:S01]  /*2970*/  BSSY.RECONVERGENT B6, `(.L_x_79) ;  /* 0x0000010000067945 */ /* 0x000fe20003800200 */
[----:B------:R-:W-:Y:S01]  /*2980*/  FMNMX3 R3, R3, 1000000, R2, PT ;  /* 0x4974240003037876 */ /* 0x000fe20003800002 */
[----:B------:R-:W-:Y:S01]  /*2990*/  FFMA R0, R21, R21, R0 ;  /* 0x0000001515007223 */ /* 0x000fe20000000000 */
[----:B------:R-:W-:-:S03]  /*29a0*/  FFMA R50, R23, R50, R52 ;  /* 0x0000003217327223 */ /* 0x000fc60000000034 */
[----:B------:R-:W0:Y:S01]  /*29b0*/  MUFU.RCP R53, R0 ;  /* 0x0000000000357308 */ /* 0x000e220000001000 */
[----:B------:R-:W-:-:S07]  /*29c0*/  FFMA R54, R21, R54, R50 ;  /* 0x0000003615367223 */ /* 0x000fce0000000032 */
[----:B------:R-:W1:Y:S01]  /*29d0*/  FCHK P3, R54, R0 ;  /* 0x0000000036007302 */ /* 0x000e620000060000 */
[----:B0-----:R-:W-:-:S04]  /*29e0*/  FFMA R52, -R0, R53, 1 ;  /* 0x3f80000000347423 */ /* 0x001fc80000000135 */
[----:B------:R-:W-:-:S04]  /*29f0*/  FFMA R53, R53, R52, R53 ;  /* 0x0000003435357223 */ /* 0x000fc80000000035 */
[----:B------:R-:W-:-:S04]  /*2a00*/  FFMA R50, R54, R53, RZ ;  /* 0x0000003536327223 */ /* 0x000fc800000000ff */
[----:B------:R-:W-:-:S04]  /*2a10*/  FFMA R51, -R0, R50, R54 ;  /* 0x0000003200337223 */ /* 0x000fc80000000136 */
[----:B------:R-:W-:Y:S01]  /*2a20*/  FFMA R50, R53, R51, R50 ;  /* 0x0000003335327223 */ /* 0x000fe20000000032 */
[----:B-1----:R-:W-:Y:S06]  /*2a30*/  @!P3 BRA `(.L_x_80) ;  /* 0x00000000000cb947 */ /* 0x002fec0003800000 */
[----:B------:R-:W-:-:S07]  /*2a40*/  MOV R50, 0x2a60 ;  /* 0x00002a6000327802 */ /* 0x000fce0000000f00 */
[----:B------:R-:W-:Y:S05]  /*2a50*/  CALL.REL.NOINC `($__internal_2_$__cuda_sm3x_div_rn_noftz_f32_slowpath) ;  /* 0x0000001c00fc7944 */ /* 0x000fea0003c00000 */
[----:B------:R-:W-:-:S07]  /*2a60*/  MOV R50, R0 ;  /* 0x0000000000327202 */ /* 0x000fce0000000f00 */
.L_x_80:
[----:B------:R-:W-:Y:S05]  /*2a70*/  BSYNC.RECONVERGENT B6 ;  /* 0x0000000000067941 */ /* 0x000fea0003800200 */
.L_x_79:
        /* <DEDUP_REMOVED lines=13> */
.L_x_82:
[----:B------:R-:W-:Y:S05]  /*2b50*/  BSYNC.RECONVERGENT B3 ;  /* 0x0000000000037941 */ /* 0x000fea0003800200 */
.L_x_81:
        /* <DEDUP_REMOVED lines=15> */
.L_x_84:
[----:B------:R-:W-:Y:S01]  /*2c50*/  FMUL.FTZ R0, R51, R2 ;  /* 0x0000000233007220 */ /* 0x000fe20000410000 */
[----:B------:R-:W-:-:S03]  /*2c60*/  FMUL.FTZ R2, R2, 0.5 ;  /* 0x3f00000002027820 */ /* 0x000fc60000410000 */
[----:B------:R-:W-:-:S04]  /*2c70*/  FFMA R51, -R0, R0, R51 ;  /* 0x0000000000337223 */ /* 0x000fc80000000133 */
[----:B------:R-:W-:-:S07]  /*2c80*/  FFMA R0, R51, R2, R0 ;  /* 0x0000000233007223 */ /* 0x000fce0000000000 */
.L_x_85:
[----:B------:R-:W-:Y:S05]  /*2c90*/  BSYNC.RECONVERGENT B3 ;  /* 0x0000000000037941 */ /* 0x000fea0003800200 */
.L_x_83:
[----:B------:R-:W-:-:S07]  /*2ca0*/  FMNMX R3, R3, R0, PT ;  /* 0x0000000003037209 */ /* 0x000fce0003800000 */
.L_x_42:
[----:B------:R-:W-:Y:S05]  /*2cb0*/  BSYNC.RECONVERGENT B5 ;  /* 0x0000000000057941 */ /* 0x000fea0003800200 */
.L_x_33:
        /* <DEDUP_REMOVED lines=15> */
.L_x_88:
[----:B------:R-:W-:Y:S05]  /*2db0*/  BSYNC.RECONVERGENT B5 ;  /* 0x0000000000057941 */ /* 0x000fea0003800200 */
.L_x_87:
        /* <DEDUP_REMOVED lines=13> */
.L_x_90:
[----:B------:R-:W-:Y:S05]  /*2e90*/  BSYNC.RECONVERGENT B3 ;  /* 0x0000000000037941 */ /* 0x000fea0003800200 */
.L_x_89:
        /* <DEDUP_REMOVED lines=15> */
.L_x_92:
[----:B------:R-:W-:Y:S01]  /*2f90*/  FMUL.FTZ R0, R51, R2 ;  /* 0x0000000233007220 */ /* 0x000fe20000410000 */
[----:B------:R-:W-:-:S03]  /*2fa0*/  FMUL.FTZ R2, R2, 0.5 ;  /* 0x3f00000002027820 */ /* 0x000fc60000410000 */
[----:B------:R-:W-:-:S04]  /*2fb0*/  FFMA R51, -R0, R0, R51 ;  /* 0x0000000000337223 */ /* 0x000fc80000000133 */
[----:B------:R-:W-:-:S07]  /*2fc0*/  FFMA R0, R51, R2, R0 ;  /* 0x0000000233007223 */ /* 0x000fce0000000000 */
.L_x_93:
[----:B------:R-:W-:Y:S05]  /*2fd0*/  BSYNC.RECONVERGENT B3 ;  /* 0x0000000000037941 */ /* 0x000fea0003800200 */
.L_x_91:
[----:B------:R-:W-:Y:S05]  /*2fe0*/  BRA `(.L_x_25) ;  /* 0x0000001400147947 */ /* 0x000fea0003800000 */
.L_x_86:
        /* <DEDUP_REMOVED lines=15> */
.L_x_96:
[----:B------:R-:W-:Y:S05]  /*30e0*/  BSYNC.RECONVERGENT B5 ;  /* 0x0000000000057941 */ /* 0x000fea0003800200 */
.L_x_95:
        /* <DEDUP_REMOVED lines=13> */
.L_x_98:
[----:B------:R-:W-:Y:S05]  /*31c0*/  BSYNC.RECONVERGENT B3 ;  /* 0x0000000000037941 */ /* 0x000fea0003800200 */
.L_x_97:
        /* <DEDUP_REMOVED lines=15> */
.L_x_100:
[----:B------:R-:W-:Y:S01]  /*32c0*/  FMUL.FTZ R0, R51, R2 ;  /* 0x0000000233007220 */ /* 0x000fe20000410000 */
[----:B------:R-:W-:-:S03]  /*32d0*/  FMUL.FTZ R2, R2, 0.5 ;  /* 0x3f00000002027820 */ /* 0x000fc60000410000 */
[----:B------:R-:W-:-:S04]  /*32e0*/  FFMA R51, -R0, R0, R51 ;  /* 0x0000000000337223 */ /* 0x000fc80000000133 */
[----:B------:R-:W-:-:S07]  /*32f0*/  FFMA R0, R51, R2, R0 ;  /* 0x0000000233007223 */ /* 0x000fce0000000000 */
.L_x_101:
[----:B------:R-:W-:Y:S05]  /*3300*/  BSYNC.RECONVERGENT B3 ;  /* 0x0000000000037941 */ /* 0x000fea0003800200 */
.L_x_99:
[----:B------:R-:W-:Y:S05]  /*3310*/  BRA `(.L_x_25) ;  /* 0x0000001000487947 */ /* 0x000fea0003800000 */
.L_x_94:
[----:B------:R-:W-:Y:S01]  /*3320*/  FMUL R0, R17, R17 ;  /* 0x0000001111007220 */ /* 0x000fe20000400000 */
[----:B------:R-:W-:-:S03]  /*3330*/  FADD R53, -R43, R4 ;  /* 0x000000042b357221 */ /* 0x000fc60000000100 */
[----:B------:R-:W-:-:S04]  /*3340*/  FFMA R0, R19, R19, R0 ;  /* 0x0000001313007223 */ /* 0x000fc80000000000 */
[----:B------:R-:W-:-:S05]  /*3350*/  FFMA R0, R15, R15, R0 ;  /* 0x0000000f0f007223 */ /* 0x000fca0000000000 */
[----:B------:R-:W-:-:S13]  /*3360*/  FSETP.NEU.AND P3, PT, R0, RZ, PT ;  /* 0x000000ff0000720b */ /* 0x000fda0003f6d000 */
[----:B------:R-:W-:Y:S05]  /*3370*/  @P3 BRA `(.L_x_102) ;  /* 0x0000000000503947 */ /* 0x000fea0003800000 */
[----:B------:R-:W-:Y:S01]  /*3380*/  FADD R2, -R46, R8 ;  /* 0x000000082e027221 */ /* 0x000fe20000000100 */
[----:B------:R-:W-:Y:S01]  /*3390*/  FADD R0, -R49, R12 ;  /* 0x0000000c31007221 */ /* 0x000fe20000000100 */
[----:B------:R-:W-:Y:S02]  /*33a0*/  BSSY.RECONVERGENT B3, `(.L_x_103) ;  /* 0x0000010000037945 */ /* 0x000fe40003800200 */
        /* <DEDUP_REMOVED lines=11> */
.L_x_104:
[----:B------:R-:W-:Y:S01]  /*3460*/  FMUL.FTZ R0, R51, R2 ;  /* 0x0000000233007220 */ /* 0x000fe20000410000 */
[----:B------:R-:W-:-:S03]  /*3470*/  FMUL.FTZ R2, R2, 0.5 ;  /* 0x3f00000002027820 */ /* 0x000fc60000410000 */
[----:B------:R-:W-:-:S04]  /*3480*/  FFMA R51, -R0, R0, R51 ;  /* 0x0000000000337223 */ /* 0x000fc80000000133 */
[----:B------:R-:W-:-:S07]  /*3490*/  FFMA R0, R51, R2, R0 ;  /* 0x0000000233007223 */ /* 0x000fce0000000000 */
.L_x_105:
[----:B------:R-:W-:Y:S05]  /*34a0*/  BSYNC.RECONVERGENT B3 ;  /* 0x0000000000037941 */ /* 0x000fea0003800200 */
.L_x_103:
[----:B------:R-:W-:Y:S05]  /*34b0*/  BRA `(.L_x_25) ;  /* 0x0000000c00e07947 */ /* 0x000fea0003800000 */
.L_x_102:
        /* <DEDUP_REMOVED lines=8> */
.L_x_107:
[----:B-1----:R-:W-:Y:S01]  /*3540*/  FMUL.FTZ R55, R0, R51 ;  /* 0x0000003300377220 */ /* 0x002fe20000410000 */
[----:B------:R-:W-:-:S03]  /*3550*/  FMUL.FTZ R51, R51, 0.5 ;  /* 0x3f00000033337820 */ /* 0x000fc60000410000 */
[----:B------:R-:W-:-:S04]  /*3560*/  FFMA R0, -R55, R55, R0 ;  /* 0x0000003737007223 */ /* 0x000fc80000000100 */
[----:B------:R-:W-:-:S07]  /*3570*/  FFMA R0, R0, R51, R55 ;  /* 0x0000003300007223 */ /* 0x000fce0000000037 */
.L_x_108:
[----:B------:R-:W-:Y:S05]  /*3580*/  BSYNC.RECONVERGENT B3 ;  /* 0x0000000000037941 */ /* 0x000fea0003800200 */
.L_x_106:
        /* <DEDUP_REMOVED lines=15> */
.L_x_112:
[----:B------:R-:W0:Y:S02]  /*3680*/  MUFU.RCP R51, R0 ;  /* 0x0000000000337308 */ /* 0x000e240000001000 */
[----:B0-----:R-:W-:-:S04]  /*3690*/  FFMA R2, R51, R0, -1 ;  /* 0xbf80000033027423 */ /* 0x001fc80000000000 */
[----:B------:R-:W-:-:S04]  /*36a0*/  FADD.FTZ R2, -R2, -RZ ;  /* 0x800000ff02027221 */ /* 0x000fc80000010100 */
[----:B------:R-:W-:-:S07]  /*36b0*/  FFMA R50, R51, R2, R51 ;  /* 0x0000000233327223 */ /* 0x000fce0000000033 */
.L_x_113:
[----:B------:R-:W-:Y:S05]  /*36c0*/  BSYNC.RECONVERGENT B4 ;  /* 0x0000000000047941 */ /* 0x000fea0003800200 */
.L_x_111:
[-C--:B------:R-:W-:Y:S01]  /*36d0*/  FMUL R61, R19, R50.reuse ;  /* 0x00000032133d7220 */ /* 0x080fe20000400000 */
[-C--:B------:R-:W-:Y:S01]  /*36e0*/  FMUL R2, R17, R50.reuse ;  /* 0x0000003211027220 */ /* 0x080fe20000400000 */
[----:B------:R-:W-:-:S07]  /*36f0*/  FMUL R50, R15, R50 ;  /* 0x000000320f327220 */ /* 0x000fce0000400000 */
.L_x_110:
[----:B------:R-:W-:Y:S05]  /*3700*/  BSYNC.RECONVERGENT B3 ;  /* 0x0000000000037941 */ /* 0x000fea0003800200 */
.L_x_109:
[C---:B------:R-:W-:Y:S01]  /*3710*/  FADD R55, -R46.reuse, R8 ;  /* 0x000000082e377221 */ /* 0x040fe20000000100 */
[----:B------:R-:W-:Y:S01]  /*3720*/  FADD R51, -R49, R12 ;  /* 0x0000000c31337221 */ /* 0x000fe20000000100 */
[----:B------:R-:W-:Y:S01]  /*3730*/  FADD R59, R43, -R42 ;  /* 0x8000002a2b3b7221 */ /* 0x000fe20000000000 */
[----:B------:R-:W-:Y:S01]  /*3740*/  FADD R56, R46, -R45 ;  /* 0x8000002d2e387221 */ /* 0x000fe20000000000 */
[----:B------:R-:W-:Y:S01]  /*3750*/  FMUL R0, R55, R2 ;  /* 0x0000000237007220 */ /* 0x000fe20000400000 */
[----:B------:R-:W-:Y:S03]  /*3760*/  BSSY.RELIABLE B3, `(.L_x_114) ;  /* 0x0000032000037945 */ /* 0x000fe60003800100 */
[----:B------:R-:W-:-:S04]  /*3770*/  FFMA R0, R51, R61, R0 ;  /* 0x0000003d33007223 */ /* 0x000fc80000000000 */
[----:B------:R-:W-:-:S04]  /*3780*/  FFMA R51, R53, R50, R0 ;  /* 0x0000003235337223 */ /* 0x000fc80000000000 */
[C---:B------:R-:W-:Y:S01]  /*3790*/  FFMA R57, R51.reuse, -R2, R8 ;  /* 0x8000000233397223 */ /* 0x040fe20000000008 */
[C---:B------:R-:W-:Y:S01]  /*37a0*/  FFMA R55, R51.reuse, -R50, R4 ;  /* 0x8000003233377223 */ /* 0x040fe20000000004 */
[----:B------:R-:W-:Y:S02]  /*37b0*/  FFMA R2, R51, -R61, R12 ;  /* 0x8000003d33027223 */ /* 0x000fe4000000000c */
[----:B------:R-:W-:Y:S01]  /*37c0*/  FADD R52, R46, -R57 ;  /* 0x800000392e347221 */ /* 0x000fe20000000000 */
[----:B------:R-:W-:Y:S01]  /*37d0*/  FADD R54, R43, -R55 ;  /* 0x800000372b367221 */ /* 0x000fe20000000000 */
[--C-:B------:R-:W-:Y:S01]  /*37e0*/  FADD R50, R49, -R2.reuse ;  /* 0x8000000231327221 */ /* 0x100fe20000000000 */
[----:B------:R-:W-:Y:S01]  /*37f0*/  FADD R58, R48, -R2 ;  /* 0x80000002303a7221 */ /* 0x000fe20000000000 */
[----:B------:R-:W-:-:S04]  /*3800*/  FMUL R61, R59, R52 ;  /* 0x000000343b3d7220 */ /* 0x000fc80000400000 */
[CC--:B------:R-:W-:Y:S01]  /*3810*/  FFMA R0, R56.reuse, R54.reuse, -R61 ;  /* 0x0000003638007223 */ /* 0x0c0fe2000000083d */
[----:B------:R-:W-:Y:S01]  /*3820*/  FMUL R54, R35, R54 ;  /* 0x0000003623367220 */ /* 0x000fe20000400000 */
[----:B------:R-:W-:-:S03]  /*3830*/  FMUL R56, R56, R50 ;  /* 0x0000003238387220 */ /* 0x000fc60000400000 */
[----:B------:R-:W-:Y:S01]  /*3840*/  FFMA R50, R59, R50, -R54 ;  /* 0x000000323b327223 */ /* 0x000fe20000000836 */
[----:B------:R-:W-:Y:S01]  /*3850*/  FFMA R52, R35, R52, -R56 ;  /* 0x0000003423347223 */ /* 0x000fe20000000838 */
[----:B------:R-:W-:Y:S01]  /*3860*/  FADD R54, R45, -R57 ;  /* 0x800000392d367221 */ /* 0x000fe20000000000 */
[----:B------:R-:W-:Y:S01]  /*3870*/  FADD R59, R42, -R55 ;  /* 0x800000372a3b7221 */ /* 0x000fe20000000000 */
[----:B------:R-:W-:Y:S02]  /*3880*/  FADD R56, R48, -R47 ;  /* 0x8000002f30387221 */ /* 0x000fe40000000000 */
[----:B------:R-:W-:Y:S02]  /*3890*/  FMUL R61, R25, R54 ;  /* 0x00000036193d7220 */ /* 0x000fe40000400000 */
[-C--:B------:R-:W-:Y:S02]  /*38a0*/  FMUL R60, R56, R59.reuse ;  /* 0x0000003b383c7220 */ /* 0x080fe40000400000 */
[----:B------:R-:W-:-:S02]  /*38b0*/  FFMA R61, R34, R59, -R61 ;  /* 0x0000003b223d7223 */ /* 0x000fc4000000083d */
[-C--:B------:R-:W-:Y:S01]  /*38c0*/  FFMA R59, R25, R58.reuse, -R60 ;  /* 0x0000003a193b7223 */ /* 0x080fe2000000083c */
[----:B------:R-:W-:Y:S01]  /*38d0*/  FMUL R58, R34, R58 ;  /* 0x0000003a223a7220 */ /* 0x000fe20000400000 */
[----:B------:R-:W-:-:S03]  /*38e0*/  FADD R60, R40, -R55 ;  /* 0x80000037283c7221 */ /* 0x000fc60000000000 */
[----:B------:R-:W-:Y:S01]  /*38f0*/  FFMA R54, R56, R54, -R58 ;  /* 0x0000003638367223 */ /* 0x000fe2000000083a */
[----:B------:R-:W-:Y:S01]  /*3900*/  FADD R56, R44, -R57 ;  /* 0x800000392c387221 */ /* 0x000fe20000000000 */
[----:B------:R-:W-:-:S03]  /*3910*/  FADD R58, R47, -R2 ;  /* 0x800000022f3a7221 */ /* 0x000fc60000000000 */
        /* <DEDUP_REMOVED lines=22> */
.L_x_115:
[----:B------:R-:W-:Y:S05]  /*3a80*/  BSYNC.RELIABLE B3 ;  /* 0x0000000000037941 */ /* 0x000fea0003800100 */
.L_x_114:
        /* <DEDUP_REMOVED lines=13> */
.L_x_117:
[----:B------:R-:W-:Y:S05]  /*3b60*/  BSYNC.RECONVERGENT B5 ;  /* 0x0000000000057941 */ /* 0x000fea0003800200 */
.L_x_116:
        /* <DEDUP_REMOVED lines=13> */
.L_x_119:
[----:B------:R-:W-:Y:S05]  /*3c40*/  BSYNC.RECONVERGENT B3 ;  /* 0x0000000000037941 */ /* 0x000fea0003800200 */
.L_x_118:
        /* <DEDUP_REMOVED lines=16> */
.L_x_121:
[----:B------:R-:W-:Y:S01]  /*3d50*/  FMUL.FTZ R52, R51, R0 ;  /* 0x0000000033347220 */ /* 0x000fe20000410000 */
[----:B------:R-:W-:-:S03]  /*3d60*/  FMUL.FTZ R0, R0, 0.5 ;  /* 0x3f00000000007820 */ /* 0x000fc60000410000 */
[----:B------:R-:W-:-:S04]  /*3d70*/  FFMA R51, -R52, R52, R51 ;  /* 0x0000003434337223 */ /* 0x000fc80000000133 */
[----:B------:R-:W-:-:S07]  /*3d80*/  FFMA R52, R51, R0, R52 ;  /* 0x0000000033347223 */ /* 0x000fce0000000034 */
.L_x_122:
[----:B------:R-:W-:Y:S05]  /*3d90*/  BSYNC.RECONVERGENT B3 ;  /* 0x0000000000037941 */ /* 0x000fea0003800200 */
.L_x_120:
        /* <DEDUP_REMOVED lines=13> */
.L_x_124:
[----:B------:R-:W-:Y:S05]  /*3e70*/  BSYNC.RECONVERGENT B5 ;  /* 0x0000000000057941 */ /* 0x000fea0003800200 */
.L_x_123:
        /* <DEDUP_REMOVED lines=13> */
.L_x_126:
[----:B------:R-:W-:Y:S05]  /*3f50*/  BSYNC.RECONVERGENT B3 ;  /* 0x0000000000037941 */ /* 0x000fea0003800200 */
.L_x_125:
        /* <DEDUP_REMOVED lines=15> */
.L_x_128:
[----:B------:R-:W-:Y:S01]  /*4050*/  FMUL.FTZ R51, R0, R53 ;  /* 0x0000003500337220 */ /* 0x000fe20000410000 */
[----:B------:R-:W-:-:S03]  /*4060*/  FMUL.FTZ R2, R53, 0.5 ;  /* 0x3f00000035027820 */ /* 0x000fc60000410000 */
[----:B------:R-:W-:-:S04]  /*4070*/  FFMA R0, -R51, R51, R0 ;  /* 0x0000003333007223 */ /* 0x000fc80000000100 */
[----:B------:R-:W-:-:S07]  /*4080*/  FFMA R51, R0, R2, R51 ;  /* 0x0000000200337223 */ /* 0x000fce0000000033 */
.L_x_129:
[----:B------:R-:W-:Y:S05]  /*4090*/  BSYNC.RECONVERGENT B3 ;  /* 0x0000000000037941 */ /* 0x000fea0003800200 */
.L_x_127:
[----:B------:R-:W-:Y:S01]  /*40a0*/  FMUL R0, R22, R22 ;  /* 0x0000001616007220 */ /* 0x000fe20000400000 */
[----:B------:R-:W-:Y:S01]  /*40b0*/  FADD R53, -R45, R8 ;  /* 0x000000082d357221 */ /* 0x000fe20000000100 */
[----:B------:R-:W-:Y:S01]  /*40c0*/  FADD R50, -R48, R12 ;  /* 0x0000000c30327221 */ /* 0x000fe20000000100 */
[----:B------:R-:W-:Y:S01]  /*40d0*/  BSSY.RECONVERGENT B5, `(.L_x_130) ;  /* 0x0000013000057945 */ /* 0x000fe20003800200 */
[----:B------:R-:W-:Y:S01]  /*40e0*/  FFMA R0, R23, R23, R0 ;  /* 0x0000001717007223 */ /* 0x000fe20000000000 */
[----:B------:R-:W-:Y:S01]  /*40f0*/  FMUL R54, R22, R53 ;  /* 0x0000003516367220 */ /* 0x000fe20000400000 */
[----:B------:R-:W-:Y:S02]  /*4100*/  FMNMX3 R52, R52, 1000000, R51, PT ;  /* 0x4974240034347876 */ /* 0x000fe40003800033 */
[----:B------:R-:W-:Y:S01]  /*4110*/  FFMA R2, R21, R21, R0 ;  /* 0x0000001515027223 */ /* 0x000fe20000000000 */
[----:B------:R-:W-:Y:S01]  /*4120*/  FADD R0, -R42, R4 ;  /* 0x000000042a007221 */ /* 0x000fe20000000100 */
[----:B------:R-:W-:-:S02]  /*4130*/  FFMA R50, R23, R50, R54 ;  /* 0x0000003217327223 */ /* 0x000fc40000000036 */
[----:B------:R-:W0:Y:S02]  /*4140*/  MUFU.RCP R55, R2 ;  /* 0x0000000200377308 */ /* 0x000e240000001000 */
[----:B------:R-:W-:-:S06]  /*4150*/  FFMA R54, R21, R0, R50 ;  /* 0x0000000015367223 */ /* 0x000fcc0000000032 */
        /* <DEDUP_REMOVED lines=10> */
.L_x_131:
[----:B------:R-:W-:Y:S05]  /*4200*/  BSYNC.RECONVERGENT B5 ;  /* 0x0000000000057941 */ /* 0x000fea0003800200 */
.L_x_130:
        /* <DEDUP_REMOVED lines=13> */
.L_x_133:
[----:B------:R-:W-:Y:S05]  /*42e0*/  BSYNC.RECONVERGENT B3 ;  /* 0x0000000000037941 */ /* 0x000fea0003800200 */
.L_x_132:
        /* <DEDUP_REMOVED lines=15> */
.L_x_135:
[----:B------:R-:W-:Y:S01]  /*43e0*/  FMUL.FTZ R51, R0, R53 ;  /* 0x0000003500337220 */ /* 0x000fe20000410000 */
[----:B------:R-:W-:-:S03]  /*43f0*/  FMUL.FTZ R2, R53, 0.5 ;  /* 0x3f00000035027820 */ /* 0x000fc60000410000 */
[----:B------:R-:W-:-:S04]  /*4400*/  FFMA R0, -R51, R51, R0 ;  /* 0x0000003333007223 */ /* 0x000fc80000000100 */
[----:B------:R-:W-:-:S07]  /*4410*/  FFMA R51, R0, R2, R51 ;  /* 0x0000000200337223 */ /* 0x000fce0000000033 */
.L_x_136:
[----:B------:R-:W-:Y:S05]  /*4420*/  BSYNC.RECONVERGENT B3 ;  /* 0x0000000000037941 */ /* 0x000fea0003800200 */
.L_x_134:
[----:B------:R-:W-:-:S07]  /*4430*/  FMNMX R0, R52, R51, PT ;  /* 0x0000003334007209 */ /* 0x000fce0003800000 */
.L_x_25:
[----:B------:R-:W-:Y:S05]  /*4440*/  BSYNC.RECONVERGENT B2 ;  /* 0x0000000000027941 */ /* 0x000fea0003800200 */
.L_x_12:
[----:B------:R-:W-:Y:S01]  /*4450*/  FMNMX R51, R0, R3, PT ;  /* 0x0000000300337209 */ /* 0x000fe20003800000 */
[----:B------:R-:W-:Y:S03]  /*4460*/  BSSY.RECONVERGENT B2, `(.L_x_137) ;  /* 0x0000008000027945 */ /* 0x000fe60003800200 */
[----:B------:R-:W-:-:S13]  /*4470*/  FSETP.GEU.AND P3, PT, R51, R32, PT ;  /* 0x000000203300720b */ /* 0x000fda0003f6e000 */
[----:B------:R-:W-:Y:S05]  /*4480*/  @P3 BRA `(.L_x_138) ;  /* 0x0000000000143947 */ /* 0x000fea0003800000 */
[----:B------:R-:W0:Y:S01]  /*4490*/  LDC.64 R50, c[0x0][0x390] ;  /* 0x0000e400ff327b82 */ /* 0x000e220000000a00 */
[----:B------:R-:W-:-:S06]  /*44a0*/  FMUL R3, R3, 10000000 ;  /* 0x4b18968003037820 */ /* 0x000fcc0000400000 */
[----:B------:R-:W1:Y:S01]  /*44b0*/  F2I.TRUNC.NTZ R3, R3 ;  /* 0x0000000300037305 */ /* 0x000e62000020f100 */
[----:B0-----:R-:W-:-:S05]  /*44c0*/  IMAD.WIDE R50, R7, 0x4, R50 ;  /* 0x0000000407327825 */ /* 0x001fca00078e0232 */
[----:B-1----:R0:W-:Y:S02]  /*44d0*/  REDG.E.MIN.S32.STRONG.GPU desc[UR6][R50.64], R3 ;  /* 0x000000033200798e */ /* 0x0021e4000c92e306 */
.L_x_138:
[----:B------:R-:W-:Y:S05]  /*44e0*/  BSYNC.RECONVERGENT B2 ;  /* 0x0000000000027941 */ /* 0x000fea0003800200 */
.L_x_137:
[----:B------:R-:W-:Y:S01]  /*44f0*/  IADD3 R7, PT, PT, R7, 0x1, RZ ;  /* 0x0000000107077810 */ /* 0x000fe20007ffe0ff */
[----:B------:R-:W-:Y:S06]  /*4500*/  @P5 BRA `(.L_x_139) ;  /* 0xffffffc400c85947 */ /* 0x000fec000383ffff */
.L_x_7:
[----:B------:R-:W-:Y:S05]  /*4510*/  BSYNC B1 ;  /* 0x0000000000017941 */ /* 0x000fea0003800000 */
.L_x_6:
[C---:B------:R-:W-:Y:S02]  /*4520*/  ISETP.NE.AND P3, PT, R11.reuse, R38, PT ;  /* 0x000000260b00720c */ /* 0x040fe40003f65270 */
[----:B------:R-:W-:-:S11]  /*4530*/  IADD3 R11, PT, PT, R11, 0x1, RZ ;  /* 0x000000010b0b7810 */ /* 0x000fd60007ffe0ff */
[----:B------:R-:W-:Y:S05]  /*4540*/  @P3 BRA `(.L_x_140) ;  /* 0xffffffc4003c3947 */ /* 0x000fea000383ffff */
.L_x_3:
[----:B------:R-:W-:Y:S05]  /*4550*/  BSYNC B0 ;  /* 0x0000000000007941 */ /* 0x000fea0003800000 */
.L_x_2:
[C---:B------:R-:W-:Y:S02]  /*4560*/  ISETP.NE.AND P3, PT, R30.reuse, R41, PT ;  /* 0x000000291e00720c */ /* 0x040fe40003f65270 */
[----:B------:R-:W-:-:S11]  /*4570*/  IADD3 R30, PT, PT, R30, 0x1, RZ ;  /* 0x000000011e1e7810 */ /* 0x000fd60007ffe0ff */
[----:B------:R-:W-:Y:S05]  /*4580*/  @P3 BRA `(.L_x_1) ;  /* 0xffffffc000dc3947 */ /* 0x000fea000383ffff */
[----:B------:R-:W-:Y:S05]  /*4590*/  EXIT ;  /* 0x000000000000794d */ /* 0x000fea0003800000 */
        .weak           $__internal_0_$__cuda_sm20_rcp_rn_f32_slowpath
        .type           $__internal_0_$__cuda_sm20_rcp_rn_f32_slowpath,@function
        .size           $__internal_0_$__cuda_sm20_rcp_rn_f32_slowpath,($__internal_1_$__cuda_sm20_sqrt_rn_f32_slowpath - $__internal_0_$__cuda_sm20_rcp_rn_f32_slowpath)
$__internal_0_$__cuda_sm20_rcp_rn_f32_slowpath:
[----:B------:R-:W-:Y:S01]  /*45a0*/  SHF.L.U32 R2, R0, 0x1, RZ ;  /* 0x0000000100027819 */ /* 0x000fe200000006ff */
[----:B------:R-:W-:Y:S03]  /*45b0*/  BSSY.RECONVERGENT B6, `(.L_x_141) ;  /* 0x0000030000067945 */ /* 0x000fe60003800200 */
[----:B------:R-:W-:-:S04]  /*45c0*/  SHF.R.U32.HI R2, RZ, 0x18, R2 ;  /* 0x00000018ff027819 */ /* 0x000fc80000011602 */
[----:B------:R-:W-:-:S13]  /*45d0*/  ISETP.NE.U32.AND P3, PT, R2, RZ, PT ;  /* 0x000000ff0200720c */ /* 0x000fda0003f65070 */
[----:B------:R-:W-:Y:S05]  /*45e0*/  @P3 BRA `(.L_x_142) ;  /* 0x0000000000283947 */ /* 0x000fea0003800000 */
[----:B------:R-:W-:-:S04]  /*45f0*/  SHF.L.U32 R2, R0, 0x1, RZ ;  /* 0x0000000100027819 */ /* 0x000fc800000006ff */
[----:B------:R-:W-:-:S13]  /*4600*/  ISETP.NE.AND P3, PT, R2, RZ, PT ;  /* 0x000000ff0200720c */ /* 0x000fda0003f65270 */
[----:B------:R-:W-:Y:S01]  /*4610*/  @P3 FFMA R54, R0, 1.84467440737095516160e+19, RZ ;  /* 0x5f80000000363823 */ /* 0x000fe200000000ff */
[----:B------:R-:W-:Y:S08]  /*4620*/  @!P3 MUFU.RCP R51, R0 ;  /* 0x000000000033b308 */ /* 0x000ff00000001000 */
[----:B------:R-:W0:Y:S02]  /*4630*/  @P3 MUFU.RCP R55, R54 ;  /* 0x0000003600373308 */ /* 0x000e240000001000 */
[----:B0-----:R-:W-:-:S04]  /*4640*/  @P3 FFMA R2, R54, R55, -1 ;  /* 0xbf80000036023423 */ /* 0x001fc80000000037 */
[----:B------:R-:W-:-:S04]  /*4650*/  @P3 FADD.FTZ R2, -R2, -RZ ;  /* 0x800000ff02023221 */ /* 0x000fc80000010100 */
[----:B------:R-:W-:-:S04]  /*4660*/  @P3 FFMA R2, R55, R2, R55 ;  /* 0x0000000237023223 */ /* 0x000fc80000000037 */
[----:B------:R-:W-:Y:S01]  /*4670*/  @P3 FFMA R51, R2, 1.84467440737095516160e+19, RZ ;  /* 0x5f80000002333823 */ /* 0x000fe200000000ff */
[----:B------:R-:W-:Y:S06]  /*4680*/  BRA `(.L_x_143) ;  /* 0x0000000000887947 */ /* 0x000fec0003800000 */
.L_x_142:
[----:B------:R-:W-:-:S04]  /*4690*/  IADD3 R51, PT, PT, R2, -0xfd, RZ ;  /* 0xffffff0302337810 */ /* 0x000fc80007ffe0ff */
[----:B------:R-:W-:-:S13]  /*46a0*/  ISETP.GT.U32.AND P3, PT, R51, 0x1, PT ;  /* 0x000000013300780c */ /* 0x000fda0003f64070 */
[----:B------:R-:W-:Y:S05]  /*46b0*/  @P3 BRA `(.L_x_144) ;  /* 0x0000000000783947 */ /* 0x000fea0003800000 */
[----:B------:R-:W-:Y:S01]  /*46c0*/  LOP3.LUT R54, R0, 0x7fffff, RZ, 0xc0, !PT ;  /* 0x007fffff00367812 */ /* 0x000fe200078ec0ff */
[----:B------:R-:W-:-:S03]  /*46d0*/  HFMA2 R58, -RZ, RZ, 0, 1.78813934326171875e-07 ;  /* 0x00000003ff3a7431 */ /* 0x000fc600000001ff */
[----:B------:R-:W-:-:S04]  /*46e0*/  LOP3.LUT R55, R54, 0x3f800000, RZ, 0xfc, !PT ;  /* 0x3f80000036377812 */ /* 0x000fc800078efcff */
[----:B------:R-:W0:Y:S02]  /*46f0*/  MUFU.RCP R54, R55 ;  /* 0x0000003700367308 */ /* 0x000e240000001000 */
[----:B0-----:R-:W-:-:S04]  /*4700*/  FFMA R56, R55, R54, -1 ;  /* 0xbf80000037387423 */ /* 0x001fc80000000036 */
[----:B------:R-:W-:-:S04]  /*4710*/  FADD.FTZ R57, -R56, -RZ ;  /* 0x800000ff38397221 */ /* 0x000fc80000010100 */
[CCC-:B------:R-:W-:Y:S01]  /*4720*/  FFMA.RM R56, R54.reuse, R57.reuse, R54.reuse ;  /* 0x0000003936387223 */ /* 0x1c0fe20000004036 */
[----:B------:R-:W-:-:S04]  /*4730*/  FFMA.RP R57, R54, R57, R54 ;  /* 0x0000003936397223 */ /* 0x000fc80000008036 */
[C---:B------:R-:W-:Y:S02]  /*4740*/  LOP3.LUT R54, R56.reuse, 0x7fffff, RZ, 0xc0, !PT ;  /* 0x007fffff38367812 */ /* 0x040fe400078ec0ff */
[----:B------:R-:W-:Y:S02]  /*4750*/  FSETP.NEU.FTZ.AND P3, PT, R56, R57, PT ;  /* 0x000000393800720b */ /* 0x000fe40003f7d000 */
[----:B------:R-:W-:Y:S02]  /*4760*/  SHF.L.U32 R57, R58, R51, RZ ;  /* 0x000000333a397219 */ /* 0x000fe400000006ff */
[----:B------:R-:W-:Y:S02]  /*4770*/  LOP3.LUT R54, R54, 0x800000, RZ, 0xfc, !PT ;  /* 0x0080000036367812 */ /* 0x000fe400078efcff */
[----:B------:R-:W-:Y:S02]  /*4780*/  SEL R56, RZ, 0xffffffff, !P3 ;  /* 0xffffffffff387807 */ /* 0x000fe40005800000 */
[----:B------:R-:W-:-:S02]  /*4790*/  LOP3.LUT R58, R57, R54, RZ, 0xc0, !PT ;  /* 0x00000036393a7212 */ /* 0x000fc400078ec0ff */
[----:B------:R-:W-:Y:S02]  /*47a0*/  IADD3 R56, PT, PT, -R56, RZ, RZ ;  /* 0x000000ff38387210 */ /* 0x000fe40007ffe1ff */
[-C--:B------:R-:W-:Y:S02]  /*47b0*/  SHF.R.U32.HI R58, RZ, R51.reuse, R58 ;  /* 0x00000033ff3a7219 */ /* 0x080fe4000001163a */
[----:B------:R-:W-:Y:S02]  /*47c0*/  LOP3.LUT P4, RZ, R56, R51, R54, 0xf8, !PT ;  /* 0x0000003338ff7212 */ /* 0x000fe4000788f836 */
[C---:B------:R-:W-:Y:S02]  /*47d0*/  LOP3.LUT P3, RZ, R58.reuse, 0x1, RZ, 0xc0, !PT ;  /* 0x000000013aff7812 */ /* 0x040fe4000786c0ff */
[----:B------:R-:W-:-:S04]  /*47e0*/  LOP3.LUT P6, RZ, R58, 0x2, RZ, 0xc0, !PT ;  /* 0x000000023aff7812 */ /* 0x000fc800078cc0ff */
[----:B------:R-:W-:Y:S02]  /*47f0*/  PLOP3.LUT P3, PT, P3, P4, P6, 0xe0, 0x0 ;  /* 0x000000000000781c */ /* 0x000fe40001f69c60 */
[----:B------:R-:W-:Y:S02]  /*4800*/  LOP3.LUT P4, RZ, R0, 0x7fffff, RZ, 0xc0, !PT ;  /* 0x007fffff00ff7812 */ /* 0x000fe4000788c0ff */
[----:B------:R-:W-:-:S04]  /*4810*/  SEL R51, RZ, 0x1, !P3 ;  /* 0x00000001ff337807 */ /* 0x000fc80005800000 */
[----:B------:R-:W-:-:S04]  /*4820*/  IADD3 R51, PT, PT, -R51, RZ, RZ ;  /* 0x000000ff33337210 */ /* 0x000fc80007ffe1ff */
[----:B------:R-:W-:Y:S02]  /*4830*/  ISETP.GE.AND P3, PT, R51, RZ, PT ;  /* 0x000000ff3300720c */ /* 0x000fe40003f66270 */
[----:B------:R-:W-:-:S04]  /*4840*/  IADD3 R51, PT, PT, R2, -0xfc, RZ ;  /* 0xffffff0402337810 */ /* 0x000fc80007ffe0ff */
[----:B------:R-:W-:-:S07]  /*4850*/  SHF.R.U32.HI R51, RZ, R51, R54 ;  /* 0x00000033ff337219 */ /* 0x000fce0000011636 */
[----:B------:R-:W-:-:S04]  /*4860*/  @!P3 IADD3 R51, PT, PT, R51, 0x1, RZ ;  /* 0x000000013333b810 */ /* 0x000fc80007ffe0ff */
[----:B------:R-:W-:-:S04]  /*4870*/  @!P4 SHF.L.U32 R51, R51, 0x1, RZ ;  /* 0x000000013333c819 */ /* 0x000fc800000006ff */
[----:B------:R-:W-:Y:S01]  /*4880*/  LOP3.LUT R51, R51, 0x80000000, R0, 0xf8, !PT ;  /* 0x8000000033337812 */ /* 0x000fe200078ef800 */
[----:B------:R-:W-:Y:S06]  /*4890*/  BRA `(.L_x_143) ;  /* 0x0000000000047947 */ /* 0x000fec0003800000 */
.L_x_144:
[----:B------:R0:W1:Y:S02]  /*48a0*/  MUFU.RCP R51, R0 ;  /* 0x0000000000337308 */ /* 0x0000640000001000 */
.L_x_143:
[----:B------:R-:W-:Y:S05]  /*48b0*/  BSYNC.RECONVERGENT B6 ;  /* 0x0000000000067941 */ /* 0x000fea0003800200 */
.L_x_141:
[----:B01----:R-:W-:Y:S01]  /*48c0*/  MOV R0, R51 ;  /* 0x0000003300007202 */ /* 0x003fe20000000f00 */
[----:B------:R-:W-:-:S04]  /*48d0*/  HFMA2 R51, -RZ, RZ, 0, 0 ;  /* 0x00000000ff337431 */ /* 0x000fc800000001ff */
[----:B------:R-:W-:Y:S05]  /*48e0*/  RET.REL.NODEC R50 `(_Z18compute_udf_kernelPfPiS0_iif) ;  /* 0xffffffb432c47950 */ /* 0x000fea0003c3ffff */
        .weak           $__internal_1_$__cuda_sm20_sqrt_rn_f32_slowpath
        .type           $__internal_1_$__cuda_sm20_sqrt_rn_f32_slowpath,@function
        .size           $__internal_1_$__cuda_sm20_sqrt_rn_f32_slowpath,($__internal_2_$__cuda_sm3x_div_rn_noftz_f32_slowpath - $__internal_1_$__cuda_sm20_sqrt_rn_f32_slowpath)
$__internal_1_$__cuda_sm20_sqrt_rn_f32_slowpath:
[----:B------:R-:W-:-:S13]  /*48f0*/  LOP3.LUT P3, RZ, R0, 0x7fffffff, RZ, 0xc0, !PT ;  /* 0x7fffffff00ff7812 */ /* 0x000fda000786c0ff */
[----:B------:R-:W-:Y:S01]  /*4900*/  @!P3 MOV R54, R0 ;  /* 0x000000000036b202 */ /* 0x000fe20000000f00 */
[----:B------:R-:W-:Y:S06]  /*4910*/  @!P3 BRA `(.L_x_145) ;  /* 0x000000000040b947 */ /* 0x000fec0003800000 */
[----:B------:R-:W-:-:S13]  /*4920*/  FSETP.GEU.FTZ.AND P3, PT, R0, RZ, PT ;  /* 0x000000ff0000720b */ /* 0x000fda0003f7e000 */
[----:B------:R-:W-:Y:S01]  /*4930*/  @!P3 MOV R54, 0x7fffffff ;  /* 0x7fffffff0036b802 */ /* 0x000fe20000000f00 */
[----:B------:R-:W-:Y:S06]  /*4940*/  @!P3 BRA `(.L_x_145) ;  /* 0x000000000034b947 */ /* 0x000fec0003800000 */
[----:B------:R-:W-:-:S13]  /*4950*/  FSETP.GTU.FTZ.AND P3, PT, |R0|, +INF , PT ;  /* 0x7f8000000000780b */ /* 0x000fda0003f7c200 */
[----:B------:R-:W-:Y:S01]  /*4960*/  @P3 FADD.FTZ R54, R0, 1 ;  /* 0x3f80000000363421 */ /* 0x000fe20000010000 */
[----:B------:R-:W-:Y:S06]  /*4970*/  @P3 BRA `(.L_x_145) ;  /* 0x0000000000283947 */ /* 0x000fec0003800000 */
[----:B------:R-:W-:-:S13]  /*4980*/  FSETP.NEU.FTZ.AND P3, PT, |R0|, +INF , PT ;  /* 0x7f8000000000780b */ /* 0x000fda0003f7d200 */
[----:B------:R-:W-:-:S04]  /*4990*/  @P3 FFMA R55, R0, 1.84467440737095516160e+19, RZ ;  /* 0x5f80000000373823 */ /* 0x000fc800000000ff */
[----:B------:R-:W0:Y:S02]  /*49a0*/  @P3 MUFU.RSQ R54, R55 ;  /* 0x0000003700363308 */ /* 0x000e240000001400 */
[----:B0-----:R-:W-:Y:S01]  /*49b0*/  @P3 FMUL.FTZ R2, R55, R54 ;  /* 0x0000003637023220 */ /* 0x001fe20000410000 */
[----:B------:R-:W-:Y:S01]  /*49c0*/  @P3 FMUL.FTZ R51, R54, 0.5 ;  /* 0x3f00000036333820 */ /* 0x000fe20000410000 */
[----:B------:R-:W-:Y:S02]  /*49d0*/  @!P3 MOV R54, R0 ;  /* 0x000000000036b202 */ /* 0x000fe40000000f00 */
[----:B------:R-:W-:-:S04]  /*49e0*/  @P3 FADD.FTZ R56, -R2, -RZ ;  /* 0x800000ff02383221 */ /* 0x000fc80000010100 */
[----:B------:R-:W-:-:S04]  /*49f0*/  @P3 FFMA R57, R2, R56, R55 ;  /* 0x0000003802393223 */ /* 0x000fc80000000037 */
[----:B------:R-:W-:-:S04]  /*4a00*/  @P3 FFMA R51, R57, R51, R2 ;  /* 0x0000003339333223 */ /* 0x000fc80000000002 */
[----:B------:R-:W-:-:S07]  /*4a10*/  @P3 FMUL.FTZ R54, R51, 2.3283064365386962891e-10 ;  /* 0x2f80000033363820 */ /* 0x000fce0000410000 */
.L_x_145:
[----:B------:R-:W-:Y:S01]  /*4a20*/  HFMA2 R51, -RZ, RZ, 0, 0 ;  /* 0x00000000ff337431 */ /* 0x000fe200000001ff */
[----:B------:R-:W-:-:S03]  /*4a30*/  MOV R0, R54 ;  /* 0x0000003600007202 */ /* 0x000fc60000000f00 */
[----:B------:R-:W-:Y:S05]  /*4a40*/  RET.REL.NODEC R50 `(_Z18compute_udf_kernelPfPiS0_iif) ;  /* 0xffffffb4326c7950 */ /* 0x000fea0003c3ffff */
        .weak           $__internal_2_$__cuda_sm3x_div_rn_noftz_f32_slowpath
        .type           $__internal_2_$__cuda_sm3x_div_rn_noftz_f32_slowpath,@function
        .size           $__internal_2_$__cuda_sm3x_div_rn_noftz_f32_slowpath,(.L_x_160 - $__internal_2_$__cuda_sm3x_div_rn_noftz_f32_slowpath)
$__internal_2_$__cuda_sm3x_div_rn_noftz_f32_slowpath:
[----:B------:R-:W-:Y:S01]  /*4a50*/  SHF.R.U32.HI R2, RZ, 0x17, R0 ;  /* 0x00000017ff027819 */ /* 0x000fe20000011600 */
[----:B------:R-:W-:Y:S01]  /*4a60*/  BSSY.RECONVERGENT B3, `(.L_x_146) ;  /* 0x0000062000037945 */ /* 0x000fe20003800200 */
[----:B------:R-:W-:Y:S02]  /*4a70*/  SHF.R.U32.HI R59, RZ, 0x17, R54 ;  /* 0x00000017ff3b7819 */ /* 0x000fe40000011636 */
[----:B------:R-:W-:Y:S02]  /*4a80*/  LOP3.LUT R2, R2, 0xff, RZ, 0xc0, !PT ;  /* 0x000000ff02027812 */ /* 0x000fe400078ec0ff */
[----:B------:R-:W-:Y:S02]  /*4a90*/  LOP3.LUT R59, R59, 0xff, RZ, 0xc0, !PT ;  /* 0x000000ff3b3b7812 */ /* 0x000fe400078ec0ff */
[----:B------:R-:W-:Y:S02]  /*4aa0*/  IADD3 R55, PT, PT, R2, -0x1, RZ ;  /* 0xffffffff02377810 */ /* 0x000fe40007ffe0ff */
[----:B------:R-:W-:-:S02]  /*4ab0*/  IADD3 R56, PT, PT, R59, -0x1, RZ ;  /* 0xffffffff3b387810 */ /* 0x000fc40007ffe0ff */
[----:B------:R-:W-:-:S04]  /*4ac0*/  ISETP.GT.U32.AND P3, PT, R55, 0xfd, PT ;  /* 0x000000fd3700780c */ /* 0x000fc80003f64070 */
[----:B------:R-:W-:-:S13]  /*4ad0*/  ISETP.GT.U32.OR P3, PT, R56, 0xfd, P3 ;  /* 0x000000fd3800780c */ /* 0x000fda0001f64470 */
[----:B------:R-:W-:Y:S01]  /*4ae0*/  @!P3 MOV R51, RZ ;  /* 0x000000ff0033b202 */ /* 0x000fe20000000f00 */
[----:B------:R-:W-:Y:S06]  /*4af0*/  @!P3 BRA `(.L_x_147) ;  /* 0x00000000005cb947 */ /* 0x000fec0003800000 */
[----:B------:R-:W-:Y:S02]  /*4b00*/  FSETP.GTU.FTZ.AND P3, PT, |R54|, +INF , PT ;  /* 0x7f8000003600780b */ /* 0x000fe40003f7c200 */
[----:B------:R-:W-:-:S04]  /*4b10*/  FSETP.GTU.FTZ.AND P4, PT, |R0|, +INF , PT ;  /* 0x7f8000000000780b */ /* 0x000fc80003f9c200 */
[----:B------:R-:W-:-:S13]  /*4b20*/  PLOP3.LUT P3, PT, P3, P4, PT, 0xf8, 0x8f ;  /* 0x00000000008f781c */ /* 0x000fda0001f69f70 */
[----:B------:R-:W-:Y:S05]  /*4b30*/  @P3 BRA `(.L_x_148) ;  /* 0x00000004004c3947 */ /* 0x000fea0003800000 */
[----:B------:R-:W-:-:S13]  /*4b40*/  LOP3.LUT P3, RZ, R0, 0x7fffffff, R54, 0xc8, !PT ;  /* 0x7fffffff00ff7812 */ /* 0x000fda000786c836 */
[----:B------:R-:W-:Y:S05]  /*4b50*/  @!P3 BRA `(.L_x_149) ;  /* 0x00000004003cb947 */ /* 0x000fea0003800000 */
[----:B------:R-:W-:Y:S02]  /*4b60*/  FSETP.NEU.FTZ.AND P6, PT, |R54|, +INF , PT ;  /* 0x7f8000003600780b */ /* 0x000fe40003fdd200 */
[----:B------:R-:W-:Y:S02]  /*4b70*/  FSETP.NEU.FTZ.AND P4, PT, |R0|, +INF , PT ;  /* 0x7f8000000000780b */ /* 0x000fe40003f9d200 */
[----:B------:R-:W-:-:S11]  /*4b80*/  FSETP.NEU.FTZ.AND P3, PT, |R54|, +INF , PT ;  /* 0x7f8000003600780b */ /* 0x000fd60003f7d200 */
[----:B------:R-:W-:Y:S05]  /*4b90*/  @!P4 BRA !P6, `(.L_x_149) ;  /* 0x00000004002cc947 */ /* 0x000fea0007000000 */
[----:B------:R-:W-:-:S04]  /*4ba0*/  LOP3.LUT P6, RZ, R54, 0x7fffffff, RZ, 0xc0, !PT ;  /* 0x7fffffff36ff7812 */ /* 0x000fc800078cc0ff */
[----:B------:R-:W-:-:S13]  /*4bb0*/  PLOP3.LUT P4, PT, P4, P6, PT, 0x2f, 0xf2 ;  /* 0x0000000000f2781c */ /* 0x000fda000278c577 */
[----:B------:R-:W-:Y:S05]  /*4bc0*/  @P4 BRA `(.L_x_150) ;  /* 0x0000000400184947 */ /* 0x000fea0003800000 */
[----:B------:R-:W-:-:S04]  /*4bd0*/  LOP3.LUT P4, RZ, R0, 0x7fffffff, RZ, 0xc0, !PT ;  /* 0x7fffffff00ff7812 */ /* 0x000fc8000788c0ff */
[----:B------:R-:W-:-:S13]  /*4be0*/  PLOP3.LUT P3, PT, P3, P4, PT, 0x2f, 0xf2 ;  /* 0x0000000000f2781c */ /* 0x000fda0001f68577 */
[----:B------:R-:W-:Y:S05]  /*4bf0*/  @P3 BRA `(.L_x_151) ;  /* 0x0000000400003947 */ /* 0x000fea0003800000 */
[----:B------:R-:W-:Y:S02]  /*4c00*/  ISETP.GE.AND P3, PT, R56, RZ, PT ;  /* 0x000000ff3800720c */ /* 0x000fe40003f66270 */
[----:B------:R-:W-:-:S11]  /*4c10*/  ISETP.GE.AND P4, PT, R55, RZ, PT ;  /* 0x000000ff3700720c */ /* 0x000fd60003f86270 */
[----:B------:R-:W-:Y:S01]  /*4c20*/  @P3 MOV R51, RZ ;  /* 0x000000ff00333202 */ /* 0x000fe20000000f00 */
[----:B------:R-:W-:Y:S01]  /*4c30*/  @!P3 FFMA R54, R54, 1.84467440737095516160e+19, RZ ;  /* 0x5f8000003636b823 */ /* 0x000fe200000000ff */
[----:B------:R-:W-:Y:S01]  /*4c40*/  @!P3 MOV R51, 0xffffffc0 ;  /* 0xffffffc00033b802 */ /* 0x000fe20000000f00 */
[----:B------:R-:W-:-:S03]  /*4c50*/  @!P4 FFMA R0, R0, 1.84467440737095516160e+19, RZ ;  /* 0x5f8000000000c823 */ /* 0x000fc600000000ff */
[----:B------:R-:W-:-:S07]  /*4c60*/  @!P4 IADD3 R51, PT, PT, R51, 0x40, RZ ;  /* 0x000000403333c810 */ /* 0x000fce0007ffe0ff */
.L_x_147:
[----:B------:R-:W-:Y:S01]  /*4c70*/  LEA R55, R2, 0xc0800000, 0x17 ;  /* 0xc080000002377811 */ /* 0x000fe200078eb8ff */
[----:B------:R-:W-:Y:S01]  /*4c80*/  BSSY.RECONVERGENT B4, `(.L_x_152) ;  /* 0x0000036000047945 */ /* 0x000fe20003800200 */
[----:B------:R-:W-:Y:S02]  /*4c90*/  IADD3 R59, PT, PT, R59, -0x7f, RZ ;  /* 0xffffff813b3b7810 */ /* 0x000fe40007ffe0ff */
[----:B------:R-:W-:-:S04]  /*4ca0*/  IADD3 R58, PT, PT, -R55, R0, RZ ;  /* 0x00000000373a7210 */ /* 0x000fc80007ffe1ff */
[----:B------:R-:W0:Y:S01]  /*4cb0*/  MUFU.RCP R0, R58 ;  /* 0x0000003a00007308 */ /* 0x000e220000001000 */
[----:B------:R-:W-:-:S04]  /*4cc0*/  FADD.FTZ R57, -R58, -RZ ;  /* 0x800000ff3a397221 */ /* 0x000fc80000010100 */
[----:B0-----:R-:W-:-:S04]  /*4cd0*/  FFMA R55, R0, R57, 1 ;  /* 0x3f80000000377423 */ /* 0x001fc80000000039 */
[----:B------:R-:W-:Y:S01]  /*4ce0*/  FFMA R55, R0, R55, R0 ;  /* 0x0000003700377223 */ /* 0x000fe20000000000 */
[----:B------:R-:W-:-:S04]  /*4cf0*/  IMAD R0, R59, -0x800000, R54 ;  /* 0xff8000003b007824 */ /* 0x000fc800078e0236 */
[----:B------:R-:W-:-:S04]  /*4d00*/  FFMA R54, R0, R55, RZ ;  /* 0x0000003700367223 */ /* 0x000fc800000000ff */
[----:B------:R-:W-:-:S04]  /*4d10*/  FFMA R56, R57, R54, R0 ;  /* 0x0000003639387223 */ /* 0x000fc80000000000 */
[----:B------:R-:W-:Y:S01]  /*4d20*/  FFMA R56, R55, R56, R54 ;  /* 0x0000003837387223 */ /* 0x000fe20000000036 */
[----:B------:R-:W-:-:S03]  /*4d30*/  IADD3 R54, PT, PT, R59, 0x7f, -R2 ;  /* 0x0000007f3b367810 */ /* 0x000fc60007ffe802 */
[----:B------:R-:W-:Y:S01]  /*4d40*/  FFMA R57, R57, R56, R0 ;  /* 0x0000003839397223 */ /* 0x000fe20000000000 */
[----:B------:R-:W-:-:S03]  /*4d50*/  IADD3 R51, PT, PT, R54, R51, RZ ;  /* 0x0000003336337210 */ /* 0x000fc60007ffe0ff */
[----:B------:R-:W-:-:S05]  /*4d60*/  FFMA R0, R55, R57, R56 ;  /* 0x0000003937007223 */ /* 0x000fca0000000038 */
[----:B------:R-:W-:-:S04]  /*4d70*/  SHF.R.U32.HI R2, RZ, 0x17, R0 ;  /* 0x00000017ff027819 */ /* 0x000fc80000011600 */
[----:B------:R-:W-:-:S04]  /*4d80*/  LOP3.LUT R2, R2, 0xff, RZ, 0xc0, !PT ;  /* 0x000000ff02027812 */ /* 0x000fc800078ec0ff */
[----:B------:R-:W-:-:S04]  /*4d90*/  IADD3 R2, PT, PT, R2, R51, RZ ;  /* 0x0000003302027210 */ /* 0x000fc80007ffe0ff */
[----:B------:R-:W-:-:S04]  /*4da0*/  IADD3 R54, PT, PT, R2, -0x1, RZ ;  /* 0xffffffff02367810 */ /* 0x000fc80007ffe0ff */
[----:B------:R-:W-:-:S13]  /*4db0*/  ISETP.GE.U32.AND P3, PT, R54, 0xfe, PT ;  /* 0x000000fe3600780c */ /* 0x000fda0003f66070 */
[----:B------:R-:W-:Y:S05]  /*4dc0*/  @!P3 BRA `(.L_x_153) ;  /* 0x000000000080b947 */ /* 0x000fea0003800000 */
[----:B------:R-:W-:-:S13]  /*4dd0*/  ISETP.GT.AND P3, PT, R2, 0xfe, PT ;  /* 0x000000fe0200780c */ /* 0x000fda0003f64270 */
[----:B------:R-:W-:Y:S05]  /*4de0*/  @P3 BRA `(.L_x_154) ;  /* 0x00000000006c3947 */ /* 0x000fea0003800000 */
[----:B------:R-:W-:-:S13]  /*4df0*/  ISETP.GE.AND P3, PT, R2, 0x1, PT ;  /* 0x000000010200780c */ /* 0x000fda0003f66270 */
[----:B------:R-:W-:Y:S05]  /*4e00*/  @P3 BRA `(.L_x_155) ;  /* 0x0000000000743947 */ /* 0x000fea0003800000 */
[----:B------:R-:W-:Y:S02]  /*4e10*/  ISETP.GE.AND P3, PT, R2, -0x18, PT ;  /* 0xffffffe80200780c */ /* 0x000fe40003f66270 */
[----:B------:R-:W-:-:S11]  /*4e20*/  LOP3.LUT R0, R0, 0x80000000, RZ, 0xc0, !PT ;  /* 0x8000000000007812 */ /* 0x000fd600078ec0ff */
[----:B------:R-:W-:Y:S05]  /*4e30*/  @!P3 BRA `(.L_x_155) ;  /* 0x000000000068b947 */ /* 0x000fea0003800000 */
[CCC-:B------:R-:W-:Y:S01]  /*4e40*/  FFMA.RZ R51, R55.reuse, R57.reuse, R56.reuse ;  /* 0x0000003937337223 */ /* 0x1c0fe2000000c038 */
[CCC-:B------:R-:W-:Y:S01]  /*4e50*/  FFMA.RP R54, R55.reuse, R57.reuse, R56.reuse ;  /* 0x0000003937367223 */ /* 0x1c0fe20000008038 */
[----:B------:R-:W-:Y:S01]  /*4e60*/  FFMA.RM R57, R55, R57, R56 ;  /* 0x0000003937397223 */ /* 0x000fe20000004038 */
[C---:B------:R-:W-:Y:S02]  /*4e70*/  IADD3 R55, PT, PT, R2.reuse, 0x20, RZ ;  /* 0x0000002002377810 */ /* 0x040fe40007ffe0ff */
[----:B------:R-:W-:Y:S02]  /*4e80*/  LOP3.LUT R51, R51, 0x7fffff, RZ, 0xc0, !PT ;  /* 0x007fffff33337812 */ /* 0x000fe400078ec0ff */
[C---:B------:R-:W-:Y:S02]  /*4e90*/  ISETP.NE.AND P6, PT, R2.reuse, RZ, PT ;  /* 0x000000ff0200720c */ /* 0x040fe40003fc5270 */
[----:B------:R-:W-:Y:S02]  /*4ea0*/  LOP3.LUT R56, R51, 0x800000, RZ, 0xfc, !PT ;  /* 0x0080000033387812 */ /* 0x000fe400078efcff */
[----:B------:R-:W-:-:S02]  /*4eb0*/  ISETP.NE.AND P4, PT, R2, RZ, PT ;  /* 0x000000ff0200720c */ /* 0x000fc40003f85270 */
[----:B------:R-:W-:Y:S02]  /*4ec0*/  IADD3 R2, PT, PT, -R2, RZ, RZ ;  /* 0x000000ff02027210 */ /* 0x000fe40007ffe1ff */
[----:B------:R-:W-:Y:S02]  /*4ed0*/  SHF.L.U32 R55, R56, R55, RZ ;  /* 0x0000003738377219 */ /* 0x000fe400000006ff */
[----:B------:R-:W-:Y:S02]  /*4ee0*/  FSETP.NEU.FTZ.AND P3, PT, R54, R57, PT ;  /* 0x000000393600720b */ /* 0x000fe40003f7d000 */
[----:B------:R-:W-:Y:S02]  /*4ef0*/  SEL R51, R2, RZ, P6 ;  /* 0x000000ff02337207 */ /* 0x000fe40003000000 */
[----:B------:R-:W-:Y:S02]  /*4f00*/  ISETP.NE.AND P4, PT, R55, RZ, P4 ;  /* 0x000000ff3700720c */ /* 0x000fe40002785270 */
[----:B------:R-:W-:-:S02]  /*4f10*/  SHF.R.U32.HI R51, RZ, R51, R56 ;  /* 0x00000033ff337219 */ /* 0x000fc40000011638 */
[----:B------:R-:W-:Y:S02]  /*4f20*/  PLOP3.LUT P3, PT, P3, P4, PT, 0xf8, 0x8f ;  /* 0x00000000008f781c */ /* 0x000fe40001f69f70 */
[----:B------:R-:W-:Y:S02]  /*4f30*/  SHF.R.U32.HI R2, RZ, 0x1, R51 ;  /* 0x00000001ff027819 */ /* 0x000fe40000011633 */
[----:B------:R-:W-:-:S04]  /*4f40*/  SEL R55, RZ, 0x1, !P3 ;  /* 0x00000001ff377807 */ /* 0x000fc80005800000 */
[----:B------:R-:W-:-:S04]  /*4f50*/  LOP3.LUT R54, R55, 0x1, R2, 0xf8, !PT ;  /* 0x0000000137367812 */ /* 0x000fc800078ef802 */
[----:B------:R-:W-:-:S04]  /*4f60*/  LOP3.LUT R51, R54, R51, RZ, 0xc0, !PT ;  /* 0x0000003336337212 */ /* 0x000fc800078ec0ff */
[----:B------:R-:W-:-:S04]  /*4f70*/  IADD3 R51, PT, PT, R2, R51, RZ ;  /* 0x0000003302337210 */ /* 0x000fc80007ffe0ff */
[----:B------:R-:W-:Y:S01]  /*4f80*/  LOP3.LUT R0, R51, R0, RZ, 0xfc, !PT ;  /* 0x0000000033007212 */ /* 0x000fe200078efcff */
[----:B------:R-:W-:Y:S06]  /*4f90*/  BRA `(.L_x_155) ;  /* 0x0000000000107947 */ /* 0x000fec0003800000 */
.L_x_154:
[----:B------:R-:W-:-:S04]  /*4fa0*/  LOP3.LUT R0, R0, 0x80000000, RZ, 0xc0, !PT ;  /* 0x8000000000007812 */ /* 0x000fc800078ec0ff */
[----:B------:R-:W-:Y:S01]  /*4fb0*/  LOP3.LUT R0, R0, 0x7f800000, RZ, 0xfc, !PT ;  /* 0x7f80000000007812 */ /* 0x000fe200078efcff */
[----:B------:R-:W-:Y:S06]  /*4fc0*/  BRA `(.L_x_155) ;  /* 0x0000000000047947 */ /* 0x000fec0003800000 */
.L_x_153:
[----:B------:R-:W-:-:S07]  /*4fd0*/  LEA R0, R51, R0, 0x17 ;  /* 0x0000000033007211 */ /* 0x000fce00078eb8ff */
.L_x_155:
[----:B------:R-:W-:Y:S05]  /*4fe0*/  BSYNC.RECONVERGENT B4 ;  /* 0x0000000000047941 */ /* 0x000fea0003800200 */
.L_x_152:
[----:B------:R-:W-:Y:S05]  /*4ff0*/  BRA `(.L_x_156) ;  /* 0x0000000000207947 */ /* 0x000fea0003800000 */
.L_x_151:
[----:B------:R-:W-:-:S04]  /*5000*/  LOP3.LUT R0, R0, 0x80000000, R54, 0x48, !PT ;  /* 0x8000000000007812 */ /* 0x000fc800078e4836 */
[----:B------:R-:W-:Y:S01]  /*5010*/  LOP3.LUT R0, R0, 0x7f800000, RZ, 0xfc, !PT ;  /* 0x7f80000000007812 */ /* 0x000fe200078efcff */
[----:B------:R-:W-:Y:S06]  /*5020*/  BRA `(.L_x_156) ;  /* 0x0000000000147947 */ /* 0x000fec0003800000 */
.L_x_150:
[----:B------:R-:W-:Y:S01]  /*5030*/  LOP3.LUT R0, R0, 0x80000000, R54, 0x48, !PT ;  /* 0x8000000000007812 */ /* 0x000fe200078e4836 */
[----:B------:R-:W-:Y:S06]  /*5040*/  BRA `(.L_x_156) ;  /* 0x00000000000c7947 */ /* 0x000fec0003800000 */
.L_x_149:
[----:B------:R-:W0:Y:S01]  /*5050*/  MUFU.RSQ R0, -QNAN ;  /* 0xffc0000000007908 */ /* 0x000e220000001400 */
[----:B------:R-:W-:Y:S05]  /*5060*/  BRA `(.L_x_156) ;  /* 0x0000000000047947 */ /* 0x000fea0003800000 */
.L_x_148:
[----:B------:R-:W-:-:S07]  /*5070*/  FADD.FTZ R0, R54, R0 ;  /* 0x0000000036007221 */ /* 0x000fce0000010000 */
.L_x_156:
[----:B------:R-:W-:Y:S05]  /*5080*/  BSYNC.RECONVERGENT B3 ;  /* 0x0000000000037941 */ /* 0x000fea0003800200 */
.L_x_146:
[----:B------:R-:W-:-:S04]  /*5090*/  HFMA2 R51, -RZ, RZ, 0, 0 ;  /* 0x00000000ff337431 */ /* 0x000fc800000001ff */
[----:B0-----:R-:W-:Y:S05]  /*50a0*/  RET.REL.NODEC R50 `(_Z18compute_udf_kernelPfPiS0_iif) ;  /* 0xffffffac32d47950 */ /* 0x001fea0003c3ffff */
.L_x_157:
        /* <DEDUP_REMOVED lines=13> */
.L_x_160:


//--------------------- .nv.shared.reserved.0     --------------------------
	.section	.nv.shared.reserved.0,"aw",@nobits
	.weak		__nv_reservedSMEM_offset_0_alias
	.size		__nv_reservedSMEM_offset_0_alias, 0, 64
	.other		__nv_reservedSMEM_offset_0_alias,@"STO_CUDA_RESERVED_SHARED STV_DEFAULT"
__nv_reservedSMEM_offset_0_alias:
	.zero		0
	.zero		64


//--------------------- .nv.global                --------------------------
	.section	.nv.global,"aw",@nobits
.nv.global:
	.type		_ZN34_INTERNAL_bdc84393_4_k_cu_8690ebfa6thrust24THRUST_300001_SM_1000_NS3seqE,@object
	.size		_ZN34_INTERNAL_bdc84393_4_k_cu_8690ebfa6thrust24THRUST_300001_SM_1000_NS3seqE,(_ZN34_INTERNAL_bdc84393_4_k_cu_8690ebfa4cuda3std3__48in_placeE - _ZN34_INTERNAL_bdc84393_4_k_cu_8690ebfa6thrust24THRUST_300001_SM_1000_NS3seqE)
_ZN34_INTERNAL_bdc84393_4_k_cu_8690ebfa6thrust24THRUST_300001_SM_1000_NS3seqE:
	.zero		1
	.type		_ZN34_INTERNAL_bdc84393_4_k_cu_8690ebfa4cuda3std3__48in_placeE,@object
	.size		_ZN34_INTERNAL_bdc84393_4_k_cu_8690ebfa4cuda3std3__48in_placeE,(_ZN34_INTERNAL_bdc84393_4_k_cu_8690ebfa4cuda3std6ranges3__45__cpo4sizeE - _ZN34_INTERNAL_bdc84393_4_k_cu_8690ebfa4cuda3std3__48in_placeE)
_ZN34_INTERNAL_bdc84393_4_k_cu_8690ebfa4cuda3std3__48in_placeE:
	.zero		1
	.type		_ZN34_INTERNAL_bdc84393_4_k_cu_8690ebfa4cuda3std6ranges3__45__cpo4sizeE,@object
	.size		_ZN34_INTERNAL_bdc84393_4_k_cu_8690ebfa4cuda3std6ranges3__45__cpo4sizeE,(_ZN34_INTERNAL_bdc84393_4_k_cu_8690ebfa6thrust24THRUST_300001_SM_1000_NS12placeholders2_3E - _ZN34_INTERNAL_bdc84393_4_k_cu_8690ebfa4cuda3std6ranges3__45__cpo4sizeE)
_ZN34_INTERNAL_bdc84393_4_k_cu_8690ebfa4cuda3std6ranges3__45__cpo4sizeE:
	.zero		1
	.type		_ZN34_INTERNAL_bdc84393_4_k_cu_8690ebfa6thrust24THRUST_300001_SM_1000_NS12placeholders2_3E,@object
	.size		_ZN34_INTERNAL_bdc84393_4_k_cu_8690ebfa6thrust24THRUST_300001_SM_1000_NS12placeholders2_3E,(_ZN34_INTERNAL_bdc84393_4_k_cu_8690ebfa4cuda3std3__45__cpo6cbeginE - _ZN34_INTERNAL_bdc84393_4_k_cu_8690ebfa6thrust24THRUST_300001_SM_1000_NS12placeholders2_3E)
_ZN34_INTERNAL_bdc84393_4_k_cu_8690ebfa6thrust24THRUST_300001_SM_1000_NS12placeholders2_3E:
	.zero		1
	.type		_ZN34_INTERNAL_bdc84393_4_k_cu_8690ebfa4cuda3std3__45__cpo6cbeginE,@object
	.size		_ZN34_INTERNAL_bdc84393_4_k_cu_8690ebfa4cuda3std3__45__cpo6cbeginE,(_ZN34_INTERNAL_bdc84393_4_k_cu_8690ebfa4cuda3std6ranges3__45__cpo6cbeginE - _ZN34_INTERNAL_bdc84393_4_k_cu_8690ebfa4cuda3std3__45__cpo6cbeginE)
_ZN34_INTERNAL_bdc84393_4_k_cu_8690ebfa4cuda3std3__45__cpo6cbeginE:
	.zero		1
	.type		_ZN34_INTERNAL_bdc84393_4_k_cu_8690ebfa4cuda3std6ranges3__45__cpo6cbeginE,@object
	.size		_ZN34_INTERNAL_bdc84393_4_k_cu_8690ebfa4cuda3std6ranges3__45__cpo6cbeginE,(_ZN34_INTERNAL_bdc84393_4_k_cu_8690ebfa6thrust24THRUST_300001_SM_1000_NS12placeholders2_7E - _ZN34_INTERNAL_bdc84393_4_k_cu_8690ebfa4cuda3std6ranges3__45__cpo6cbeginE)
_ZN34_INTERNAL_bdc84393_4_k_cu_8690ebfa4cuda3std6ranges3__45__cpo6cbeginE:
	.zero		1
	.type		_ZN34_INTERNAL_bdc84393_4_k_cu_8690ebfa6thrust24THRUST_300001_SM_1000_NS12placeholders2_7E,@object
	.size		_ZN34_INTERNAL_bdc84393_4_k_cu_8690ebfa6thrust24THRUST_300001_SM_1000_NS12placeholders2_7E,(_ZN34_INTERNAL_bdc84393_4_k_cu_8690ebfa4cuda3std3__45__cpo7crbeginE - _ZN34_INTERNAL_bdc84393_4_k_cu_8690ebfa6thrust24THRUST_300001_SM_1000_NS12placeholders2_7E)
_ZN34_INTERNAL_bdc84393_4_k_cu_8690ebfa6thrust24THRUST_300001_SM_1000_NS12placeholders2_7E:
	.zero		1
	.type		_ZN34_INTERNAL_bdc84393_4_k_cu_8690ebfa4cuda3std3__45__cpo7crbeginE,@object
	.size		_ZN34_INTERNAL_bdc84393_4_k_cu_8690ebfa4cuda3std3__45__cpo7crbeginE,(_ZN34_INTERNAL_bdc84393_4_k_cu_8690ebfa4cuda3std6ranges3__45__cpo4nextE - _ZN34_INTERNAL_bdc84393_4_k_cu_8690ebfa4cuda3std3__45__cpo7crbeginE)
_ZN34_INTERNAL_bdc84393_4_k_cu_8690ebfa4cuda3std3__45__cpo7crbeginE:
	.zero		1
	.type		_ZN34_INTERNAL_bdc84393_4_k_cu_8690ebfa4cuda3std6ranges3__45__cpo4nextE,@object
	.size		_ZN34_INTERNAL_bdc84393_4_k_cu_8690ebfa4cuda3std6ranges3__45__cpo4nextE,(_ZN34_INTERNAL_bdc84393_4_k_cu_8690ebfa4cuda3std6ranges3__45__cpo4swapE - _ZN34_INTERNAL_bdc84393_4_k_cu_8690ebfa4cuda3std6ranges3__45__cpo4nextE)
_ZN34_INTERNAL_bdc84393_4_k_cu_8690ebfa4cuda3std6ranges3__45__cpo4nextE:
	.zero		1
	.type		_ZN34_INTERNAL_bdc84393_4_k_cu_8690ebfa4cuda3std6ranges3__45__cpo4swapE,@object
	.size		_ZN34_INTERNAL_bdc84393_4_k_cu_8690ebfa4cuda3std6ranges3__45__cpo4swapE,(_ZN34_INTERNAL_bdc84393_4_k_cu_8690ebfa6thrust24THRUST_300001_SM_1000_NS8cuda_cub10par_nosyncE - _ZN34_INTERNAL_bdc84393_4_k_cu_8690ebfa4cuda3std6ranges3__45__cpo4swapE)
_ZN34_INTERNAL_bdc84393_4_k_cu_8690ebfa4cuda3std6ranges3__45__cpo4swapE:
	.zero		1
	.type		_ZN34_INTERNAL_bdc84393_4_k_cu_8690ebfa6thrust24THRUST_300001_SM_1000_NS8cuda_cub10par_nosyncE,@object
	.size		_ZN34_INTERNAL_bdc84393_4_k_cu_8690ebfa6thrust24THRUST_300001_SM_1000_NS8cuda_cub10par_nosyncE,(_ZN34_INTERNAL_bdc84393_4_k_cu_8690ebfa6thrust24THRUST_300001_SM_1000_NS12placeholders2_9E - _ZN34_INTERNAL_bdc84393_4_k_cu_8690ebfa6thrust24THRUST_300001_SM_1000_NS8cuda_cub10par_nosyncE)
_ZN34_INTERNAL_bdc84393_4_k_cu_8690ebfa6thrust24THRUST_300001_SM_1000_NS8cuda_cub10par_nosyncE:
	.zero		1
	.type		_ZN34_INTERNAL_bdc84393_4_k_cu_8690ebfa6thrust24THRUST_300001_SM_1000_NS12placeholders2_9E,@object
	.size		_ZN34_INTERNAL_bdc84393_4_k_cu_8690ebfa6thrust24THRUST_300001_SM_1000_NS12placeholders2_9E,(_ZN34_INTERNAL_bdc84393_4_k_cu_8690ebfa4cuda3std3__436_GLOBAL__N__bdc84393_4_k_cu_8690ebfa6ignoreE - _ZN34_INTERNAL_bdc84393_4_k_cu_8690ebfa6thrust24THRUST_300001_SM_1000_NS12placeholders2_9E)
_ZN34_INTERNAL_bdc84393_4_k_cu_8690ebfa6thrust24THRUST_300001_SM_1000_NS12placeholders2_9E:
	.zero		1
	.type		_ZN34_INTERNAL_bdc84393_4_k_cu_8690ebfa4cuda3std3__436_GLOBAL__N__bdc84393_4_k_cu_8690ebfa6ignoreE,@object
	.size		_ZN34_INTERNAL_bdc84393_4_k_cu_8690ebfa4cuda3std3__436_GLOBAL__N__bdc84393_4_k_cu_8690ebfa6ignoreE,(_ZN34_INTERNAL_bdc84393_4_k_cu_8690ebfa4cuda3std6ranges3__45__cpo4dataE - _ZN34_INTERNAL_bdc84393_4_k_cu_8690ebfa4cuda3std3__436_GLOBAL__N__bdc84393_4_k_cu_8690ebfa6ignoreE)
_ZN34_INTERNAL_bdc84393_4_k_cu_8690ebfa4cuda3std3__436_GLOBAL__N__bdc84393_4_k_cu_8690ebfa6ignoreE:
	.zero		1
	.type		_ZN34_INTERNAL_bdc84393_4_k_cu_8690ebfa4cuda3std6ranges3__45__cpo4dataE,@object
	.size		_ZN34_INTERNAL_bdc84393_4_k_cu_8690ebfa4cuda3std6ranges3__45__cpo4dataE,(_ZN34_INTERNAL_bdc84393_4_k_cu_8690ebfa6thrust24THRUST_300001_SM_1000_NS12placeholders2_1E - _ZN34_INTERNAL_bdc84393_4_k_cu_8690ebfa4cuda3std6ranges3__45__cpo4dataE)
_ZN34_INTERNAL_bdc84393_4_k_cu_8690ebfa4cuda3std6ranges3__45__cpo4dataE:
	.zero		1
	.type		_ZN34_INTERNAL_bdc84393_4_k_cu_8690ebfa6thrust24THRUST_300001_SM_1000_NS12placeholders2_1E,@object
	.size		_ZN34_INTERNAL_bdc84393_4_k_cu_8690ebfa6thrust24THRUST_300001_SM_1000_NS12placeholders2_1E,(_ZN34_INTERNAL_bdc84393_4_k_cu_8690ebfa4cuda3std3__45__cpo5beginE - _ZN34_INTERNAL_bdc84393_4_k_cu_8690ebfa6thrust24THRUST_300001_SM_1000_NS12placeholders2_1E)
_ZN34_INTERNAL_bdc84393_4_k_cu_8690ebfa6thrust24THRUST_300001_SM_1000_NS12placeholders2_1E:
	.zero		1
	.type		_ZN34_INTERNAL_bdc84393_4_k_cu_8690ebfa4cuda3std3__45__cpo5beginE,@object
	.size		_ZN34_INTERNAL_bdc84393_4_k_cu_8690ebfa4cuda3std3__45__cpo5beginE,(_ZN34_INTERNAL_bdc84393_4_k_cu_8690ebfa4cuda3std6ranges3__45__cpo5beginE - _ZN34_INTERNAL_bdc84393_4_k_cu_8690ebfa4cuda3std3__45__cpo5beginE)
_ZN34_INTERNAL_bdc84393_4_k_cu_8690ebfa4cuda3std3__45__cpo5beginE:
	.zero		1
	.type		_ZN34_INTERNAL_bdc84393_4_k_cu_8690ebfa4cuda3std6ranges3__45__cpo5beginE,@object
	.size		_ZN34_INTERNAL_bdc84393_4_k_cu_8690ebfa4cuda3std6ranges3__45__cpo5beginE,(_ZN34_INTERNAL_bdc84393_4_k_cu_8690ebfa6thrust24THRUST_300001_SM_1000_NS12placeholders2_5E - _ZN34_INTERNAL_bdc84393_4_k_cu_8690ebfa4cuda3std6ranges3__45__cpo5beginE)
_ZN34_INTERNAL_bdc84393_4_k_cu_8690ebfa4cuda3std6ranges3__45__cpo5beginE:
	.zero		1
	.type		_ZN34_INTERNAL_bdc84393_4_k_cu_8690ebfa6thrust24THRUST_300001_SM_1000_NS12placeholders2_5E,@object
	.size		_ZN34_INTERNAL_bdc84393_4_k_cu_8690ebfa6thrust24THRUST_300001_SM_1000_NS12placeholders2_5E,(_ZN34_INTERNAL_bdc84393_4_k_cu_8690ebfa4cuda3std3__45__cpo6rbeginE - _ZN34_INTERNAL_bdc84393_4_k_cu_8690ebfa6thrust24THRUST_300001_SM_1000_NS12placeholders2_5E)
_ZN34_INTERNAL_bdc84393_4_k_cu_8690ebfa6thrust24THRUST_300001_SM_1000_NS12placeholders2_5E:
	.zero		1
	.type		_ZN34_INTERNAL_bdc84393_4_k_cu_8690ebfa4cuda3std3__45__cpo6rbeginE,@object
	.size		_ZN34_INTERNAL_bdc84393_4_k_cu_8690ebfa4cuda3std3__45__cpo6rbeginE,(_ZN34_INTERNAL_bdc84393_4_k_cu_8690ebfa4cuda3std6ranges3__45__cpo7advanceE - _ZN34_INTERNAL_bdc84393_4_k_cu_8690ebfa4cuda3std3__45__cpo6rbeginE)
_ZN34_INTERNAL_bdc84393_4_k_cu_8690ebfa4cuda3std3__45__cpo6rbeginE:
	.zero		1
	.type		_ZN34_INTERNAL_bdc84393_4_k_cu_8690ebfa4cuda3std6ranges3__45__cpo7advanceE,@object
	.size		_ZN34_INTERNAL_bdc84393_4_k_cu_8690ebfa4cuda3std6ranges3__45__cpo7advanceE,(_ZN34_INTERNAL_bdc84393_4_k_cu_8690ebfa4cuda3std3__47nulloptE - _ZN34_INTERNAL_bdc84393_4_k_cu_8690ebfa4cuda3std6ranges3__45__cpo7advanceE)
_ZN34_INTERNAL_bdc84393_4_k_cu_8690ebfa4cuda3std6ranges3__45__cpo7advanceE:
	.zero		1
	.type		_ZN34_INTERNAL_bdc84393_4_k_cu_8690ebfa4cuda3std3__47nulloptE,@object
	.size		_ZN34_INTERNAL_bdc84393_4_k_cu_8690ebfa4cuda3std3__47nulloptE,(_ZN34_INTERNAL_bdc84393_4_k_cu_8690ebfa4cuda3std6ranges3__45__cpo8distanceE - _ZN34_INTERNAL_bdc84393_4_k_cu_8690ebfa4cuda3std3__47nulloptE)
_ZN34_INTERNAL_bdc84393_4_k_cu_8690ebfa4cuda3std3__47nulloptE:
	.zero		1
	.type		_ZN34_INTERNAL_bdc84393_4_k_cu_8690ebfa4cuda3std6ranges3__45__cpo8distanceE,@object
	.size		_ZN34_INTERNAL_bdc84393_4_k_cu_8690ebfa4cuda3std6ranges3__45__cpo8distanceE,(_ZN34_INTERNAL_bdc84393_4_k_cu_8690ebfa6thrust24THRUST_300001_SM_1000_NS12placeholders3_10E - _ZN34_INTERNAL_bdc84393_4_k_cu_8690ebfa4cuda3std6ranges3__45__cpo8distanceE)
_ZN34_INTERNAL_bdc84393_4_k_cu_8690ebfa4cuda3std6ranges3__45__cpo8distanceE:
	.zero		1
	.type		_ZN34_INTERNAL_bdc84393_4_k_cu_8690ebfa6thrust24THRUST_300001_SM_1000_NS12placeholders3_10E,@object
	.size		_ZN34_INTERNAL_bdc84393_4_k_cu_8690ebfa6thrust24THRUST_300001_SM_1000_NS12placeholders3_10E,(_ZN34_INTERNAL_bdc84393_4_k_cu_8690ebfa4cuda3std3__419piecewise_constructE - _ZN34_INTERNAL_bdc84393_4_k_cu_8690ebfa6thrust24THRUST_300001_SM_1000_NS12placeholders3_10E)
_ZN34_INTERNAL_bdc84393_4_k_cu_8690ebfa6thrust24THRUST_300001_SM_1000_NS12placeholders3_10E:
	.zero		1
	.type		_ZN34_INTERNAL_bdc84393_4_k_cu_8690ebfa4cuda3std3__419piecewise_constructE,@object
	.size		_ZN34_INTERNAL_bdc84393_4_k_cu_8690ebfa4cuda3std3__419piecewise_constructE,(_ZN34_INTERNAL_bdc84393_4_k_cu_8690ebfa4cuda3std6ranges3__45__cpo5cdataE - _ZN34_INTERNAL_bdc84393_4_k_cu_8690ebfa4cuda3std3__419piecewise_constructE)
_ZN34_INTERNAL_bdc84393_4_k_cu_8690ebfa4cuda3std3__419piecewise_constructE:
	.zero		1
	.type		_ZN34_INTERNAL_bdc84393_4_k_cu_8690ebfa4cuda3std6ranges3__45__cpo5cdataE,@object
	.size		_ZN34_INTERNAL_bdc84393_4_k_cu_8690ebfa4cuda3std6ranges3__45__cpo5cdataE,(_ZN34_INTERNAL_bdc84393_4_k_cu_8690ebfa6thrust24THRUST_300001_SM_1000_NS12placeholders2_2E - _ZN34_INTERNAL_bdc84393_4_k_cu_8690ebfa4cuda3std6ranges3__45__cpo5cdataE)
_ZN34_INTERNAL_bdc84393_4_k_cu_8690ebfa4cuda3std6ranges3__45__cpo5cdataE:
	.zero		1
	.type		_ZN34_INTERNAL_bdc84393_4_k_cu_8690ebfa6thrust24THRUST_300001_SM_1000_NS12placeholders2_2E,@object
	.size		_ZN34_INTERNAL_bdc84393_4_k_cu_8690ebfa6thrust24THRUST_300001_SM_1000_NS12placeholders2_2E,(_ZN34_INTERNAL_bdc84393_4_k_cu_8690ebfa4cuda3std3__45__cpo3endE - _ZN34_INTERNAL_bdc84393_4_k_cu_8690ebfa6thrust24THRUST_300001_SM_1000_NS12placeholders2_2E)
_ZN34_INTERNAL_bdc84393_4_k_cu_8690ebfa6thrust24THRUST_300001_SM_1000_NS12placeholders2_2E:
	.zero		1
	.type		_ZN34_INTERNAL_bdc84393_4_k_cu_8690ebfa4cuda3std3__45__cpo3endE,@object
	.size		_ZN34_INTERNAL_bdc84393_4_k_cu_8690ebfa4cuda3std3__45__cpo3endE,(_ZN34_INTERNAL_bdc84393_4_k_cu_8690ebfa4cuda3std6ranges3__45__cpo3endE - _ZN34_INTERNAL_bdc84393_4_k_cu_8690ebfa4cuda3std3__45__cpo3endE)
_ZN34_INTERNAL_bdc84393_4_k_cu_8690ebfa4cuda3std3__45__cpo3endE:
	.zero		1
	.type		_ZN34_INTERNAL_bdc84393_4_k_cu_8690ebfa4cuda3std6ranges3__45__cpo3endE,@object
	.size		_ZN34_INTERNAL_bdc84393_4_k_cu_8690ebfa4cuda3std6ranges3__45__cpo3endE,(_ZN34_INTERNAL_bdc84393_4_k_cu_8690ebfa6thrust24THRUST_300001_SM_1000_NS12placeholders2_6E - _ZN34_INTERNAL_bdc84393_4_k_cu_8690ebfa4cuda3std6ranges3__45__cpo3endE)
_ZN34_INTERNAL_bdc84393_4_k_cu_8690ebfa4cuda3std6ranges3__45__cpo3endE:
	.zero		1
	.type		_ZN34_INTERNAL_bdc84393_4_k_cu_8690ebfa6thrust24THRUST_300001_SM_1000_NS12placeholders2_6E,@object
	.size		_ZN34_INTERNAL_bdc84393_4_k_cu_8690ebfa6thrust24THRUST_300001_SM_1000_NS12placeholders2_6E,(_ZN34_INTERNAL_bdc84393_4_k_cu_8690ebfa4cuda3std3__45__cpo4rendE - _ZN34_INTERNAL_bdc84393_4_k_cu_8690ebfa6thrust24THRUST_300001_SM_1000_NS12placeholders2_6E)
_ZN34_INTERNAL_bdc84393_4_k_cu_8690ebfa6thrust24THRUST_300001_SM_1000_NS12placeholders2_6E:
	.zero		1
	.type		_ZN34_INTERNAL_bdc84393_4_k_cu_8690ebfa4cuda3std3__45__cpo4rendE,@object
	.size		_ZN34_INTERNAL_bdc84393_4_k_cu_8690ebfa4cuda3std3__45__cpo4rendE,(_ZN34_INTERNAL_bdc84393_4_k_cu_8690ebfa4cuda3std6ranges3__45__cpo9iter_swapE - _ZN34_INTERNAL_bdc84393_4_k_cu_8690ebfa4cuda3std3__45__cpo4rendE)
_ZN34_INTERNAL_bdc84393_4_k_cu_8690ebfa4cuda3std3__45__cpo4rendE:
	.zero		1
	.type		_ZN34_INTERNAL_bdc84393_4_k_cu_8690ebfa4cuda3std6ranges3__45__cpo9iter_swapE,@object
	.size		_ZN34_INTERNAL_bdc84393_4_k_cu_8690ebfa4cuda3std6ranges3__45__cpo9iter_swapE,(_ZN34_INTERNAL_bdc84393_4_k_cu_8690ebfa4cuda3std3__48unexpectE - _ZN34_INTERNAL_bdc84393_4_k_cu_8690ebfa4cuda3std6ranges3__45__cpo9iter_swapE)
_ZN34_INTERNAL_bdc84393_4_k_cu_8690ebfa4cuda3std6ranges3__45__cpo9iter_swapE:
	.zero		1
	.type		_ZN34_INTERNAL_bdc84393_4_k_cu_8690ebfa4cuda3std3__48unexpectE,@object
	.size		_ZN34_INTERNAL_bdc84393_4_k_cu_8690ebfa4cuda3std3__48unexpectE,(_ZN34_INTERNAL_bdc84393_4_k_cu_8690ebfa6thrust24THRUST_300001_SM_1000_NS8cuda_cub3parE - _ZN34_INTERNAL_bdc84393_4_k_cu_8690ebfa4cuda3std3__48unexpectE)
_ZN34_INTERNAL_bdc84393_4_k_cu_8690ebfa4cuda3std3__48unexpectE:
	.zero		1
	.type		_ZN34_INTERNAL_bdc84393_4_k_cu_8690ebfa6thrust24THRUST_300001_SM_1000_NS8cuda_cub3parE,@object
	.size		_ZN34_INTERNAL_bdc84393_4_k_cu_8690ebfa6thrust24THRUST_300001_SM_1000_NS8cuda_cub3parE,(_ZN34_INTERNAL_bdc84393_4_k_cu_8690ebfa6thrust24THRUST_300001_SM_1000_NS12placeholders2_4E - _ZN34_INTERNAL_bdc84393_4_k_cu_8690ebfa6thrust24THRUST_300001_SM_1000_NS8cuda_cub3parE)
_ZN34_INTERNAL_bdc84393_4_k_cu_8690ebfa6thrust24THRUST_300001_SM_1000_NS8cuda_cub3parE:
	.zero		1
	.type		_ZN34_INTERNAL_bdc84393_4_k_cu_8690ebfa6thrust24THRUST_300001_SM_1000_NS12placeholders2_4E,@object
	.size		_ZN34_INTERNAL_bdc84393_4_k_cu_8690ebfa6thrust24THRUST_300001_SM_1000_NS12placeholders2_4E,(_ZN34_INTERNAL_bdc84393_4_k_cu_8690ebfa4cuda3std3__45__cpo4cendE - _ZN34_INTERNAL_bdc84393_4_k_cu_8690ebfa6thrust24THRUST_300001_SM_1000_NS12placeholders2_4E)
_ZN34_INTERNAL_bdc84393_4_k_cu_8690ebfa6thrust24THRUST_300001_SM_1000_NS12placeholders2_4E:
	.zero		1
	.type		_ZN34_INTERNAL_bdc84393_4_k_cu_8690ebfa4cuda3std3__45__cpo4cendE,@object
	.size		_ZN34_INTERNAL_bdc84393_4_k_cu_8690ebfa4cuda3std3__45__cpo4cendE,(_ZN34_INTERNAL_bdc84393_4_k_cu_8690ebfa4cuda3std6ranges3__45__cpo4cendE - _ZN34_INTERNAL_bdc84393_4_k_cu_8690ebfa4cuda3std3__45__cpo4cendE)
_ZN34_INTERNAL_bdc84393_4_k_cu_8690ebfa4cuda3std3__45__cpo4cendE:
	.zero		1
	.type		_ZN34_INTERNAL_bdc84393_4_k_cu_8690ebfa4cuda3std6ranges3__45__cpo4cendE,@object
	.size		_ZN34_INTERNAL_bdc84393_4_k_cu_8690ebfa4cuda3std6ranges3__45__cpo4cendE,(_ZN34_INTERNAL_bdc84393_4_k_cu_8690ebfa4cuda3std3__420unreachable_sentinelE - _ZN34_INTERNAL_bdc84393_4_k_cu_8690ebfa4cuda3std6ranges3__45__cpo4cendE)
_ZN34_INTERNAL_bdc84393_4_k_cu_8690ebfa4cuda3std6ranges3__45__cpo4cendE:
	.zero		1
	.type		_ZN34_INTERNAL_bdc84393_4_k_cu_8690ebfa4cuda3std3__420unreachable_sentinelE,@object
	.size		_ZN34_INTERNAL_bdc84393_4_k_cu_8690ebfa4cuda3std3__420unreachable_sentinelE,(_ZN34_INTERNAL_bdc84393_4_k_cu_8690ebfa4cuda3std6ranges3__45__cpo5ssizeE - _ZN34_INTERNAL_bdc84393_4_k_cu_8690ebfa4cuda3std3__420unreachable_sentinelE)
_ZN34_INTERNAL_bdc84393_4_k_cu_8690ebfa4cuda3std3__420unreachable_sentinelE:
	.zero		1
	.type		_ZN34_INTERNAL_bdc84393_4_k_cu_8690ebfa4cuda3std6ranges3__45__cpo5ssizeE,@object
	.size		_ZN34_INTERNAL_bdc84393_4_k_cu_8690ebfa4cuda3std6ranges3__45__cpo5ssizeE,(_ZN34_INTERNAL_bdc84393_4_k_cu_8690ebfa6thrust24THRUST_300001_SM_1000_NS12placeholders2_8E - _ZN34_INTERNAL_bdc84393_4_k_cu_8690ebfa4cuda3std6ranges3__45__cpo5ssizeE)
_ZN34_INTERNAL_bdc84393_4_k_cu_8690ebfa4cuda3std6ranges3__45__cpo5ssizeE:
	.zero		1
	.type		_ZN34_INTERNAL_bdc84393_4_k_cu_8690ebfa6thrust24THRUST_300001_SM_1000_NS12placeholders2_8E,@object
	.size		_ZN34_INTERNAL_bdc84393_4_k_cu_8690ebfa6thrust24THRUST_300001_SM_1000_NS12placeholders2_8E,(_ZN34_INTERNAL_bdc84393_4_k_cu_8690ebfa4cuda3std3__45__cpo5crendE - _ZN34_INTERNAL_bdc84393_4_k_cu_8690ebfa6thrust24THRUST_300001_SM_1000_NS12placeholders2_8E)
_ZN34_INTERNAL_bdc84393_4_k_cu_8690ebfa6thrust24THRUST_300001_SM_1000_NS12placeholders2_8E:
	.zero		1
	.type		_ZN34_INTERNAL_bdc84393_4_k_cu_8690ebfa4cuda3std3__45__cpo5crendE,@object
	.size		_ZN34_INTERNAL_bdc84393_4_k_cu_8690ebfa4cuda3std3__45__cpo5crendE,(_ZN34_INTERNAL_bdc84393_4_k_cu_8690ebfa4cuda3std6ranges3__45__cpo4prevE - _ZN34_INTERNAL_bdc84393_4_k_cu_8690ebfa4cuda3std3__45__cpo5crendE)
_ZN34_INTERNAL_bdc84393_4_k_cu_8690ebfa4cuda3std3__45__cpo5crendE:
	.zero		1
	.type		_ZN34_INTERNAL_bdc84393_4_k_cu_8690ebfa4cuda3std6ranges3__45__cpo4prevE,@object
	.size		_ZN34_INTERNAL_bdc84393_4_k_cu_8690ebfa4cuda3std6ranges3__45__cpo4prevE,(_ZN34_INTERNAL_bdc84393_4_k_cu_8690ebfa4cuda3std6ranges3__45__cpo9iter_moveE - _ZN34_INTERNAL_bdc84393_4_k_cu_8690ebfa4cuda3std6ranges3__45__cpo4prevE)
_ZN34_INTERNAL_bdc84393_4_k_cu_8690ebfa4cuda3std6ranges3__45__cpo4prevE:
	.zero		1
	.type		_ZN34_INTERNAL_bdc84393_4_k_cu_8690ebfa4cuda3std6ranges3__45__cpo9iter_moveE,@object
	.size		_ZN34_INTERNAL_bdc84393_4_k_cu_8690ebfa4cuda3std6ranges3__45__cpo9iter_moveE,(_ZN34_INTERNAL_bdc84393_4_k_cu_8690ebfa6thrust24THRUST_300001_SM_1000_NS6system6detail10sequential3seqE - _ZN34_INTERNAL_bdc84393_4_k_cu_8690ebfa4cuda3std6ranges3__45__cpo9iter_moveE)
_ZN34_INTERNAL_bdc84393_4_k_cu_8690ebfa4cuda3std6ranges3__45__cpo9iter_moveE:
	.zero		1
	.type		_ZN34_INTERNAL_bdc84393_4_k_cu_8690ebfa6thrust24THRUST_300001_SM_1000_NS6system6detail10sequential3seqE,@object
	.size		_ZN34_INTERNAL_bdc84393_4_k_cu_8690ebfa6thrust24THRUST_300001_SM_1000_NS6system6detail10sequential3seqE,(.L_31 - _ZN34_INTERNAL_bdc84393_4_k_cu_8690ebfa6thrust24THRUST_300001_SM_1000_NS6system6detail10sequential3seqE)
_ZN34_INTERNAL_bdc84393_4_k_cu_8690ebfa6thrust24THRUST_300001_SM_1000_NS6system6detail10sequential3seqE:
	.zero		1
.L_31:


//--------------------- .nv.constant0._ZN3cub18CUB_300001_SM_10006detail11EmptyKernelIvEEvv --------------------------
	.section	.nv.constant0._ZN3cub18CUB_300001_SM_10006detail11EmptyKernelIvEEvv,"a",@progbits
	.sectionflags	@""
	.align	4
.nv.constant0._ZN3cub18CUB_300001_SM_10006detail11EmptyKernelIvEEvv:
	.zero		896


//--------------------- .nv.constant0._Z18compute_udf_kernelPfPiS0_iif --------------------------
	.section	.nv.constant0._Z18compute_udf_kernelPfPiS0_iif,"a",@progbits
	.sectionflags	@""
	.align	4
.nv.constant0._Z18compute_udf_kernelPfPiS0_iif:
	.zero		932


//--------------------- SYMBOLS --------------------------

	.type		.nv.reservedSmem.offset0,@object
	.size		.nv.reservedSmem.offset0,0x4
